// auto-generated by cutlass_sweep.gemm — config: {"arch": "sm_100", "cluster_m": 1, "cluster_n": 2, "dtype": "bf16", "stages": 5, "tile_k": 32, "tile_m": 128, "tile_n": 64}
#include "cutlass/cutlass.h"
#include "cutlass/gemm/collective/collective_builder.hpp"
#include "cutlass/gemm/device/gemm_universal_adapter.h"
#include "cutlass/gemm/kernel/gemm_universal.hpp"
#include "cutlass/epilogue/collective/collective_builder.hpp"

using ElemA = cutlass::bfloat16_t;
using ElemB = cutlass::bfloat16_t;
using ElemCD = cutlass::bfloat16_t;
using Acc  = float;
using TileShape    = cute::Shape<cute::_128, cute::_64, cute::_32>;
using ClusterShape = cute::Shape<cute::_1, cute::_2, cute::_1>;

using CollectiveEpilogue = typename cutlass::epilogue::collective::CollectiveBuilder<
    cutlass::arch::Sm100, cutlass::arch::OpClassTensorOp,
    TileShape, ClusterShape,
    cutlass::epilogue::collective::EpilogueTileAuto,
    Acc, Acc,
    ElemCD, cutlass::layout::RowMajor, 128 / cutlass::sizeof_bits<ElemCD>::value,
    ElemCD, cutlass::layout::RowMajor, 128 / cutlass::sizeof_bits<ElemCD>::value,
    cutlass::epilogue::collective::EpilogueScheduleAuto
  >::CollectiveOp;

using CollectiveMainloop = typename cutlass::gemm::collective::CollectiveBuilder<
    cutlass::arch::Sm100, cutlass::arch::OpClassTensorOp,
    ElemA, cutlass::layout::RowMajor, 128 / cutlass::sizeof_bits<ElemA>::value,
    ElemB, cutlass::layout::ColumnMajor, 128 / cutlass::sizeof_bits<ElemB>::value,
    Acc,
    TileShape, ClusterShape,
    cutlass::gemm::collective::StageCount<5>,
    cutlass::gemm::collective::KernelScheduleAuto
  >::CollectiveOp;

using GemmKernel = cutlass::gemm::kernel::GemmUniversal<
    cute::Shape<int,int,int,int>,
    CollectiveMainloop,
    CollectiveEpilogue
>;
using Gemm = cutlass::gemm::device::GemmUniversalAdapter<GemmKernel>;

// Force the device kernel symbol into the cubin without needing a host main.
auto* _anchor = &cutlass::device_kernel<GemmKernel>;


// ===== COMPILED SASS (sm_100a) =====

	.target	sm_100a

	.elftype	@"ET_EXEC"


//--------------------- .note.nv.tkinfo           --------------------------
	.section	.note.nv.tkinfo,"",@"SHT_NOTE"
	.sectionflags	@"SHF_NOTE_NV_TKINFO"
	.tkinfo
        /*0018*/ 	.word	0x00000002
        /*0030*/ 	.string	""
        /*0030*/ 	.string	"ptxas"
        /*0030*/ 	.string	"Cuda compilation tools, release 13.0, V13.0.88"
        /*0030*/ 	.string	"Build cuda_13.0.r13.0/compiler.36424714_0"
        /*0030*/ 	.string	"-arch sm_100a -m 64 "



//--------------------- .note.nv.cuinfo           --------------------------
	.section	.note.nv.cuinfo,"",@"SHT_NOTE"
	.sectionflags	@"SHF_NOTE_NV_CUINFO"
        /*0018*/ 	.short	0x0002
        /*001a*/ 	.short	0x0064
        /*001c*/ 	.short	0x0082
	.zero		2


//--------------------- .nv.info                  --------------------------
	.section	.nv.info,"",@"SHT_CUDA_INFO"
	.align	4


	//----- nvinfo : EIATTR_REGCOUNT
	.align		4
        /*0000*/ 	.byte	0x04, 0x2f
        /*0002*/ 	.short	(.L_19 - .L_18)
	.align		4
.L_18:
        /*0004*/ 	.word	index@(_ZN7cutlass13device_kernelINS_4gemm6kernel13GemmUniversalIN4cute5tupleIJiiiiEEENS1_10collective13CollectiveMmaINS1_35MainloopSm100TmaUmmaWarpSpecializedILi5ELi2ELi4ENS5_IJNS4_1CILi1EEENSA_ILi2EEESB_EEEEENS5_IJNSA_ILi128EEENSA_ILi64EEENSA_ILi32EEEEEENS_10bfloat16_tENS5_IJlSB_lEEESJ_SK_NS4_8TiledMMAINS4_8MMA_AtomIJNS4_20SM100_MMA_F16BF16_SSISJ_SJ_fLi128ELi64ELNS4_4UMMA5MajorE0ELSP_0ELNSO_7ScaleInE0ELSQ_0EEEEEENS4_6LayoutINS5_IJSB_SB_SB_EEENS5_IJNSA_ILi0EEESV_SV_EEEEENS5_IJNS4_10UnderscoreESY_SY_EEEEENS4_23SM90_TMA_LOAD_MULTICASTENS4_14ComposedLayoutINS4_7SwizzleILi2ELi4ELi3EEENS4_18smem_ptr_flag_bitsILi16EEENST_INS5_IJNSA_ILi8EEESH_EEENS5_IJSH_SB_EEEEEEEvNS4_8identityENS4_13SM90_TMA_LOADES1B_vS1C_EENS_8epilogue10collective18CollectiveEpilogueINS1F_23Sm100TmaWarpSpecializedILi3ELi2ELi32ELb1ELb0EEEJSI_NS5_IJNST_ISF_SB_EENST_ISH_SB_EEEEESJ_SK_SJ_SK_NS1F_6fusion15FusionCallbacksIS1J_NS1N_17LinearCombinationISJ_fSJ_fLNS_15FloatRoundStyleE2EEESI_S1M_JEEENS4_5SM1004TMEM4LOAD26SM100_TMEM_LOAD_32dp32b32xES1D_S1B_NS4_39AutoVectorizingCopyWithAssumedAlignmentILi128EEENS4_14SM90_TMA_STOREES1B_S1Y_S1Y_EEEvvEEEEvNT_6ParamsE)
        /*0008*/ 	.word	0x00000077


	//----- nvinfo : EIATTR_FRAME_SIZE
	.align		4
.L_19:
        /*000c*/ 	.byte	0x04, 0x11
        /*000e*/ 	.short	(.L_21 - .L_20)
	.align		4
.L_20:
        /*0010*/ 	.word	index@($__internal_2_$__cuda_sm10x_tcgen05_guardrail_trap_unallocated_columns_being_dealloced)
        /*0014*/ 	.word	0x00000000


	//----- nvinfo : EIATTR_FRAME_SIZE
	.align		4
.L_21:
        /*0018*/ 	.byte	0x04, 0x11
        /*001a*/ 	.short	(.L_23 - .L_22)
	.align		4
.L_22:
        /*001c*/ 	.word	index@($__internal_1_$__cuda_sm10x_tcgen05_guardrail_trap_phase_invalid_during_alloc)
        /*0020*/ 	.word	0x00000000


	//----- nvinfo : EIATTR_FRAME_SIZE
	.align		4
.L_23:
        /*0024*/ 	.byte	0x04, 0x11
        /*0026*/ 	.short	(.L_25 - .L_24)
	.align		4
.L_24:
        /*0028*/ 	.word	index@($__internal_0_$__cuda_sm10x_tcgen05_guardrail_trap_col_being_dealloced_not_returned_by_alloc)
        /*002c*/ 	.word	0x00000000


	//----- nvinfo : EIATTR_FRAME_SIZE
	.align		4
.L_25:
        /*0030*/ 	.byte	0x04, 0x11
        /*0032*/ 	.short	(.L_27 - .L_26)
	.align		4
.L_26:
        /*0034*/ 	.word	index@(_ZN7cutlass13device_kernelINS_4gemm6kernel13GemmUniversalIN4cute5tupleIJiiiiEEENS1_10collective13CollectiveMmaINS1_35MainloopSm100TmaUmmaWarpSpecializedILi5ELi2ELi4ENS5_IJNS4_1CILi1EEENSA_ILi2EEESB_EEEEENS5_IJNSA_ILi128EEENSA_ILi64EEENSA_ILi32EEEEEENS_10bfloat16_tENS5_IJlSB_lEEESJ_SK_NS4_8TiledMMAINS4_8MMA_AtomIJNS4_20SM100_MMA_F16BF16_SSISJ_SJ_fLi128ELi64ELNS4_4UMMA5MajorE0ELSP_0ELNSO_7ScaleInE0ELSQ_0EEEEEENS4_6LayoutINS5_IJSB_SB_SB_EEENS5_IJNSA_ILi0EEESV_SV_EEEEENS5_IJNS4_10UnderscoreESY_SY_EEEEENS4_23SM90_TMA_LOAD_MULTICASTENS4_14ComposedLayoutINS4_7SwizzleILi2ELi4ELi3EEENS4_18smem_ptr_flag_bitsILi16EEENST_INS5_IJNSA_ILi8EEESH_EEENS5_IJSH_SB_EEEEEEEvNS4_8identityENS4_13SM90_TMA_LOADES1B_vS1C_EENS_8epilogue10collective18CollectiveEpilogueINS1F_23Sm100TmaWarpSpecializedILi3ELi2ELi32ELb1ELb0EEEJSI_NS5_IJNST_ISF_SB_EENST_ISH_SB_EEEEESJ_SK_SJ_SK_NS1F_6fusion15FusionCallbacksIS1J_NS1N_17LinearCombinationISJ_fSJ_fLNS_15FloatRoundStyleE2EEESI_S1M_JEEENS4_5SM1004TMEM4LOAD26SM100_TMEM_LOAD_32dp32b32xES1D_S1B_NS4_39AutoVectorizingCopyWithAssumedAlignmentILi128EEENS4_14SM90_TMA_STOREES1B_S1Y_S1Y_EEEvvEEEEvNT_6ParamsE)
        /*0038*/ 	.word	0x00000000


	//----- nvinfo : EIATTR_MIN_STACK_SIZE
	.align		4
.L_27:
        /*003c*/ 	.byte	0x04, 0x12
        /*003e*/ 	.short	(.L_29 - .L_28)
	.align		4
.L_28:
        /*0040*/ 	.word	index@(_ZN7cutlass13device_kernelINS_4gemm6kernel13GemmUniversalIN4cute5tupleIJiiiiEEENS1_10collective13CollectiveMmaINS1_35MainloopSm100TmaUmmaWarpSpecializedILi5ELi2ELi4ENS5_IJNS4_1CILi1EEENSA_ILi2EEESB_EEEEENS5_IJNSA_ILi128EEENSA_ILi64EEENSA_ILi32EEEEEENS_10bfloat16_tENS5_IJlSB_lEEESJ_SK_NS4_8TiledMMAINS4_8MMA_AtomIJNS4_20SM100_MMA_F16BF16_SSISJ_SJ_fLi128ELi64ELNS4_4UMMA5MajorE0ELSP_0ELNSO_7ScaleInE0ELSQ_0EEEEEENS4_6LayoutINS5_IJSB_SB_SB_EEENS5_IJNSA_ILi0EEESV_SV_EEEEENS5_IJNS4_10UnderscoreESY_SY_EEEEENS4_23SM90_TMA_LOAD_MULTICASTENS4_14ComposedLayoutINS4_7SwizzleILi2ELi4ELi3EEENS4_18smem_ptr_flag_bitsILi16EEENST_INS5_IJNSA_ILi8EEESH_EEENS5_IJSH_SB_EEEEEEEvNS4_8identityENS4_13SM90_TMA_LOADES1B_vS1C_EENS_8epilogue10collective18CollectiveEpilogueINS1F_23Sm100TmaWarpSpecializedILi3ELi2ELi32ELb1ELb0EEEJSI_NS5_IJNST_ISF_SB_EENST_ISH_SB_EEEEESJ_SK_SJ_SK_NS1F_6fusion15FusionCallbacksIS1J_NS1N_17LinearCombinationISJ_fSJ_fLNS_15FloatRoundStyleE2EEESI_S1M_JEEENS4_5SM1004TMEM4LOAD26SM100_TMEM_LOAD_32dp32b32xES1D_S1B_NS4_39AutoVectorizingCopyWithAssumedAlignmentILi128EEENS4_14SM90_TMA_STOREES1B_S1Y_S1Y_EEEvvEEEEvNT_6ParamsE)
        /*0044*/ 	.word	0x00000000
.L_29:


//--------------------- .nv.compat                --------------------------
	.section	.nv.compat,"",@"SHT_CUDA_COMPAT_INFO"
	.align	4
        /*0000*/ 	.byte	0x02, 0x09, 0x01, 0x00, 0x02, 0x02, 0x02, 0x00, 0x02, 0x05, 0x05, 0x00, 0x03, 0x07, 0x01, 0x01
        /*0010*/ 	.byte	0x02, 0x03, 0x01, 0x00, 0x02, 0x06, 0x01, 0x00, 0x04, 0x0b, 0x08, 0x00, 0x09, 0x00, 0x00, 0x00
        /*0020*/ 	.byte	0x00, 0x00, 0x00, 0x00


//--------------------- .nv.info._ZN7cutlass13device_kernelINS_4gemm6kernel13GemmUniversalIN4cute5tupleIJiiiiEEENS1_10collective13CollectiveMmaINS1_35MainloopSm100TmaUmmaWarpSpecializedILi5ELi2ELi4ENS5_IJNS4_1CILi1EEENSA_ILi2EEESB_EEEEENS5_IJNSA_ILi128EEENSA_ILi64EEENSA_ILi32EEEEEENS_10bfloat16_tENS5_IJlSB_lEEESJ_SK_NS4_8TiledMMAINS4_8MMA_AtomIJNS4_20SM100_MMA_F16BF16_SSISJ_SJ_fLi128ELi64ELNS4_4UMMA5MajorE0ELSP_0ELNSO_7ScaleInE0ELSQ_0EEEEEENS4_6LayoutINS5_IJSB_SB_SB_EEENS5_IJNSA_ILi0EEESV_SV_EEEEENS5_IJNS4_10UnderscoreESY_SY_EEEEENS4_23SM90_TMA_LOAD_MULTICASTENS4_14ComposedLayoutINS4_7SwizzleILi2ELi4ELi3EEENS4_18smem_ptr_flag_bitsILi16EEENST_INS5_IJNSA_ILi8EEESH_EEENS5_IJSH_SB_EEEEEEEvNS4_8identityENS4_13SM90_TMA_LOADES1B_vS1C_EENS_8epilogue10collective18CollectiveEpilogueINS1F_23Sm100TmaWarpSpecializedILi3ELi2ELi32ELb1ELb0EEEJSI_NS5_IJNST_ISF_SB_EENST_ISH_SB_EEEEESJ_SK_SJ_SK_NS1F_6fusion15FusionCallbacksIS1J_NS1N_17LinearCombinationISJ_fSJ_fLNS_15FloatRoundStyleE2EEESI_S1M_JEEENS4_5SM1004TMEM4LOAD26SM100_TMEM_LOAD_32dp32b32xES1D_S1B_NS4_39AutoVectorizingCopyWithAssumedAlignmentILi128EEENS4_14SM90_TMA_STOREES1B_S1Y_S1Y_EEEvvEEEEvNT_6ParamsE --------------------------
	.section	.nv.info._ZN7cutlass13device_kernelINS_4gemm6kernel13GemmUniversalIN4cute5tupleIJiiiiEEENS1_10collective13CollectiveMmaINS1_35MainloopSm100TmaUmmaWarpSpecializedILi5ELi2ELi4ENS5_IJNS4_1CILi1EEENSA_ILi2EEESB_EEEEENS5_IJNSA_ILi128EEENSA_ILi64EEENSA_ILi32EEEEEENS_10bfloat16_tENS5_IJlSB_lEEESJ_SK_NS4_8TiledMMAINS4_8MMA_AtomIJNS4_20SM100_MMA_F16BF16_SSISJ_SJ_fLi128ELi64ELNS4_4UMMA5MajorE0ELSP_0ELNSO_7ScaleInE0ELSQ_0EEEEEENS4_6LayoutINS5_IJSB_SB_SB_EEENS5_IJNSA_ILi0EEESV_SV_EEEEENS5_IJNS4_10UnderscoreESY_SY_EEEEENS4_23SM90_TMA_LOAD_MULTICASTENS4_14ComposedLayoutINS4_7SwizzleILi2ELi4ELi3EEENS4_18smem_ptr_flag_bitsILi16EEENST_INS5_IJNSA_ILi8EEESH_EEENS5_IJSH_SB_EEEEEEEvNS4_8identityENS4_13SM90_TMA_LOADES1B_vS1C_EENS_8epilogue10collective18CollectiveEpilogueINS1F_23Sm100TmaWarpSpecializedILi3ELi2ELi32ELb1ELb0EEEJSI_NS5_IJNST_ISF_SB_EENST_ISH_SB_EEEEESJ_SK_SJ_SK_NS1F_6fusion15FusionCallbacksIS1J_NS1N_17LinearCombinationISJ_fSJ_fLNS_15FloatRoundStyleE2EEESI_S1M_JEEENS4_5SM1004TMEM4LOAD26SM100_TMEM_LOAD_32dp32b32xES1D_S1B_NS4_39AutoVectorizingCopyWithAssumedAlignmentILi128EEENS4_14SM90_TMA_STOREES1B_S1Y_S1Y_EEEvvEEEEvNT_6ParamsE,"",@"SHT_CUDA_INFO"
	.sectionflags	@""
	.align	4


	//----- nvinfo : EIATTR_CUDA_API_VERSION
	.align		4
        /*0000*/ 	.byte	0x04, 0x37
        /*0002*/ 	.short	(.L_31 - .L_30)
.L_30:
        /*0004*/ 	.word	0x00000082


	//----- nvinfo : EIATTR_KPARAM_INFO
	.align		4
.L_31:
        /*0008*/ 	.byte	0x04, 0x17
        /*000a*/ 	.short	(.L_33 - .L_32)
.L_32:
        /*000c*/ 	.word	0x00000000
        /*0010*/ 	.short	0x0000
        /*0012*/ 	.short	0x0000
        /*0014*/ 	.byte	0x00, 0xf0, 0x01, 0x20


	//----- nvinfo : EIATTR_AT_ENTRY_FRAGMENTS
	.align		4
.L_33:
        /*0018*/ 	.byte	0x04, 0x4f
        /*001a*/ 	.short	(.L_35 - .L_34)


	//   ....[0]....
.L_34:
        /*001c*/ 	.word	0x00000006


	//----- nvinfo : EIATTR_RESERVED_SMEM_USED
	.align		4
.L_35:
        /*0020*/ 	.byte	0x01, 0x41
	.zero		2


	//----- nvinfo : EIATTR_SPARSE_MMA_MASK
	.align		4
        /*0024*/ 	.byte	0x03, 0x50
        /*0026*/ 	.short	0x0000


	//----- nvinfo : EIATTR_TCGEN05_1CTA_USED
	.align		4
        /*0028*/ 	.byte	0x01, 0x51
	.zero		2


	//----- nvinfo : EIATTR_MAXREG_COUNT
	.align		4
        /*002c*/ 	.byte	0x03, 0x1b
        /*002e*/ 	.short	0x00ff


	//----- nvinfo : EIATTR_NUM_BARRIERS
	.align		4
        /*0030*/ 	.byte	0x02, 0x4c
        /*0032*/ 	.byte	0x07
	.zero		1


	//----- nvinfo : EIATTR_EXTERNS
	.align		4
        /*0034*/ 	.byte	0x04, 0x0f
        /*0036*/ 	.short	(.L_37 - .L_36)


	//   ....[0]....
	.align		4
.L_36:
        /*0038*/ 	.word	index@(__assertfail)


	//----- nvinfo : EIATTR_MERCURY_ISA_VERSION
	.align		4
.L_37:
        /*003c*/ 	.byte	0x03, 0x5f
        /*003e*/ 	.short	0x0101


	//----- nvinfo : EIATTR_INT_WARP_WIDE_INSTR_OFFSETS
	.align		4
        /*0040*/ 	.byte	0x04, 0x31
        /*0042*/ 	.short	(.L_39 - .L_38)


	//   ....[0]....
.L_38:
        /*0044*/ 	.word	0x00003c90


	//   ....[1]....
        /*0048*/ 	.word	0x00003cb0


	//   ....[2]....
        /*004c*/ 	.word	0x00003ce0


	//   ....[3]....
        /*0050*/ 	.word	0x000048c0


	//   ....[4]....
        /*0054*/ 	.word	0x00004940


	//   ....[5]....
        /*0058*/ 	.word	0x00004a50


	//   ....[6]....
        /*005c*/ 	.word	0x00004b60


	//----- nvinfo : EIATTR_COOP_GROUP_MASK_REGIDS
	.align		4
.L_39:
        /*0060*/ 	.byte	0x04, 0x29
        /*0062*/ 	.short	(.L_41 - .L_40)


	//   ....[0]....
.L_40:
        /*0064*/ 	.word	0xffffffff


	//   ....[1]....
        /*0068*/ 	.word	0xffffffff


	//   ....[2]....
        /*006c*/ 	.word	0xffffffff


	//   ....[3]....
        /*0070*/ 	.word	0xffffffff


	//   ....[4]....
        /*0074*/ 	.word	0xffffffff


	//   ....[5]....
        /*0078*/ 	.word	0xffffffff


	//   ....[6]....
        /*007c*/ 	.word	0xffffffff


	//   ....[7]....
        /*0080*/ 	.word	0xffffffff


	//   ....[8]....
        /*0084*/ 	.word	0xffffffff


	//   ....[9]....
        /*0088*/ 	.word	0xffffffff


	//   ....[10]....
        /*008c*/ 	.word	0xffffffff


	//   ....[11]....
        /*0090*/ 	.word	0xffffffff


	//   ....[12]....
        /*0094*/ 	.word	0xffffffff


	//   ....[13]....
        /*0098*/ 	.word	0xffffffff


	//----- nvinfo : EIATTR_COOP_GROUP_INSTR_OFFSETS
	.align		4
.L_41:
        /*009c*/ 	.byte	0x04, 0x28
        /*009e*/ 	.short	(.L_43 - .L_42)


	//   ....[0]....
.L_42:
        /*00a0*/ 	.word	0x00000080


	//   ....[1]....
        /*00a4*/ 	.word	0x000004f0


	//   ....[2]....
        /*00a8*/ 	.word	0x000006c0


	//   ....[3]....
        /*00ac*/ 	.word	0x00000840


	//   ....[4]....
        /*00b0*/ 	.word	0x00000940


	//   ....[5]....
        /*00b4*/ 	.word	0x00000ab0


	//   ....[6]....
        /*00b8*/ 	.word	0x00000c50


	//   ....[7]....
        /*00bc*/ 	.word	0x00000e00


	//   ....[8]....
        /*00c0*/ 	.word	0x00002040


	//   ....[9]....
        /*00c4*/ 	.word	0x00002fc0


	//   ....[10]....
        /*00c8*/ 	.word	0x000031d0


	//   ....[11]....
        /*00cc*/ 	.word	0x00003200


	//   ....[12]....
        /*00d0*/ 	.word	0x00003b70


	//   ....[13]....
        /*00d4*/ 	.word	0x00003da0


	//----- nvinfo : EIATTR_VRC_CTA_INIT_COUNT
	.align		4
.L_43:
        /*00d8*/ 	.byte	0x02, 0x4a
        /*00da*/ 	.byte	0x80
	.zero		1


	//----- nvinfo : EIATTR_SYSCALL_OFFSETS
	.align		4
        /*00dc*/ 	.byte	0x04, 0x46
        /*00de*/ 	.short	(.L_45 - .L_44)


	//   ....[0]....
.L_44:
        /*00e0*/ 	.word	0x00005850


	//   ....[1]....
        /*00e4*/ 	.word	0x00005940


	//   ....[2]....
        /*00e8*/ 	.word	0x000061e0


	//   ....[3]....
        /*00ec*/ 	.word	0x00006eb0


	//----- nvinfo : EIATTR_MBARRIER_INSTR_OFFSETS
	.align		4
.L_45:
        /*00f0*/ 	.byte	0x04, 0x39
        /*00f2*/ 	.short	(.L_47 - .L_46)


	//   ....[0]....
.L_46:
        /*00f4*/ 	.word	0x00000610
        /*00f8*/ 	.word	0x000000ff
        /*00fc*/ 	.word	0x00000000
        /*0100*/ 	.short	0x0100
        /*0102*/ 	.byte	0x04
	.zero		1


	//   ....[1]....
        /*0104*/ 	.word	0x00000620
        /*0108*/ 	.word	0x000000ff
        /*010c*/ 	.word	0x00000028
        /*0110*/ 	.short	0x0100
        /*0112*/ 	.byte	0x04
	.zero		1


	//   ....[2]....
        /*0114*/ 	.word	0x00000630
        /*0118*/ 	.word	0x000000ff
        /*011c*/ 	.word	0x00000008
        /*0120*/ 	.short	0x0100
        /*0122*/ 	.byte	0x04
	.zero		1


	//   ....[3]....
        /*0124*/ 	.word	0x00000640
        /*0128*/ 	.word	0x000000ff
        /*012c*/ 	.word	0x00000030
        /*0130*/ 	.short	0x0100
        /*0132*/ 	.byte	0x04
	.zero		1


	//   ....[4]....
        /*0134*/ 	.word	0x00000650
        /*0138*/ 	.word	0x000000ff
        /*013c*/ 	.word	0x00000010
        /*0140*/ 	.short	0x0100
        /*0142*/ 	.byte	0x04
	.zero		1


	//   ....[5]....
        /*0144*/ 	.word	0x00000660
        /*0148*/ 	.word	0x000000ff
        /*014c*/ 	.word	0x00000038
        /*0150*/ 	.short	0x0100
        /*0152*/ 	.byte	0x04
	.zero		1


	//   ....[6]....
        /*0154*/ 	.word	0x00000670
        /*0158*/ 	.word	0x000000ff
        /*015c*/ 	.word	0x00000018
        /*0160*/ 	.short	0x0100
        /*0162*/ 	.byte	0x04
	.zero		1


	//   ....[7]....
        /*0164*/ 	.word	0x00000680
        /*0168*/ 	.word	0x000000ff
        /*016c*/ 	.word	0x00000040
        /*0170*/ 	.short	0x0100
        /*0172*/ 	.byte	0x04
	.zero		1


	//   ....[8]....
        /*0174*/ 	.word	0x00000690
        /*0178*/ 	.word	0x000000ff
        /*017c*/ 	.word	0x00000020
        /*0180*/ 	.short	0x0100
        /*0182*/ 	.byte	0x04
	.zero		1


	//   ....[9]....
        /*0184*/ 	.word	0x000006a0
        /*0188*/ 	.word	0x000000ff
        /*018c*/ 	.word	0x00000048
        /*0190*/ 	.short	0x0100
        /*0192*/ 	.byte	0x04
	.zero		1


	//   ....[10]....
        /*0194*/ 	.word	0x000007d0
        /*0198*/ 	.word	0x000000ff
        /*019c*/ 	.word	0x00000050
        /*01a0*/ 	.short	0x0100
        /*01a2*/ 	.byte	0x04
	.zero		1


	//   ....[11]....
        /*01a4*/ 	.word	0x000007e0
        /*01a8*/ 	.word	0x000000ff
        /*01ac*/ 	.word	0x00000068
        /*01b0*/ 	.short	0x0100
        /*01b2*/ 	.byte	0x04
	.zero		1


	//   ....[12]....
        /*01b4*/ 	.word	0x000007f0
        /*01b8*/ 	.word	0x000000ff
        /*01bc*/ 	.word	0x00000058
        /*01c0*/ 	.short	0x0100
        /*01c2*/ 	.byte	0x04
	.zero		1


	//   ....[13]....
        /*01c4*/ 	.word	0x00000800
        /*01c8*/ 	.word	0x000000ff
        /*01cc*/ 	.word	0x00000070
        /*01d0*/ 	.short	0x0100
        /*01d2*/ 	.byte	0x04
	.zero		1


	//   ....[14]....
        /*01d4*/ 	.word	0x00000810
        /*01d8*/ 	.word	0x000000ff
        /*01dc*/ 	.word	0x00000060
        /*01e0*/ 	.short	0x0100
        /*01e2*/ 	.byte	0x04
	.zero		1


	//   ....[15]....
        /*01e4*/ 	.word	0x00000820
        /*01e8*/ 	.word	0x000000ff
        /*01ec*/ 	.word	0x00000078
        /*01f0*/ 	.short	0x0100
        /*01f2*/ 	.byte	0x04
	.zero		1


	//   ....[16]....
        /*01f4*/ 	.word	0x00000910
        /*01f8*/ 	.word	0x000000ff
        /*01fc*/ 	.word	0x00000080
        /*0200*/ 	.short	0x0100
        /*0202*/ 	.byte	0x06
	.zero		1


	//   ....[17]....
        /*0204*/ 	.word	0x00000920
        /*0208*/ 	.word	0x000000ff
        /*020c*/ 	.word	0x00000088
        /*0210*/ 	.short	0x0100
        /*0212*/ 	.byte	0x06
	.zero		1


	//   ....[18]....
        /*0214*/ 	.word	0x00000a60
        /*0218*/ 	.word	0x000000ff
        /*021c*/ 	.word	0x00000090
        /*0220*/ 	.short	0x0100
        /*0222*/ 	.byte	0x06
	.zero		1


	//   ....[19]....
        /*0224*/ 	.word	0x00000a70
        /*0228*/ 	.word	0x000000ff
        /*022c*/ 	.word	0x000000a0
        /*0230*/ 	.short	0x0100
        /*0232*/ 	.byte	0x06
	.zero		1


	//   ....[20]....
        /*0234*/ 	.word	0x00000a80
        /*0238*/ 	.word	0x000000ff
        /*023c*/ 	.word	0x00000098
        /*0240*/ 	.short	0x0100
        /*0242*/ 	.byte	0x06
	.zero		1


	//   ....[21]....
        /*0244*/ 	.word	0x00000a90
        /*0248*/ 	.word	0x000000ff
        /*024c*/ 	.word	0x000000a8
        /*0250*/ 	.short	0x0100
        /*0252*/ 	.byte	0x06
	.zero		1


	//   ....[22]....
        /*0254*/ 	.word	0x00000bc0
        /*0258*/ 	.word	0x000000ff
        /*025c*/ 	.word	0x000000b0
        /*0260*/ 	.short	0x0100
        /*0262*/ 	.byte	0x04
	.zero		1


	//   ....[23]....
        /*0264*/ 	.word	0x00000bd0
        /*0268*/ 	.word	0x000000ff
        /*026c*/ 	.word	0x000000d0
        /*0270*/ 	.short	0x0100
        /*0272*/ 	.byte	0x04
	.zero		1


	//   ....[24]....
        /*0274*/ 	.word	0x00000be0
        /*0278*/ 	.word	0x000000ff
        /*027c*/ 	.word	0x000000b8
        /*0280*/ 	.short	0x0100
        /*0282*/ 	.byte	0x04
	.zero		1


	//   ....[25]....
        /*0284*/ 	.word	0x00000bf0
        /*0288*/ 	.word	0x000000ff
        /*028c*/ 	.word	0x000000d8
        /*0290*/ 	.short	0x0100
        /*0292*/ 	.byte	0x04
	.zero		1


	//   ....[26]....
        /*0294*/ 	.word	0x00000c00
        /*0298*/ 	.word	0x000000ff
        /*029c*/ 	.word	0x000000c0
        /*02a0*/ 	.short	0x0100
        /*02a2*/ 	.byte	0x04
	.zero		1


	//   ....[27]....
        /*02a4*/ 	.word	0x00000c10
        /*02a8*/ 	.word	0x000000ff
        /*02ac*/ 	.word	0x000000e0
        /*02b0*/ 	.short	0x0100
        /*02b2*/ 	.byte	0x04
	.zero		1


	//   ....[28]....
        /*02b4*/ 	.word	0x00000c20
        /*02b8*/ 	.word	0x000000ff
        /*02bc*/ 	.word	0x000000c8
        /*02c0*/ 	.short	0x0100
        /*02c2*/ 	.byte	0x04
	.zero		1


	//   ....[29]....
        /*02c4*/ 	.word	0x00000c30
        /*02c8*/ 	.word	0x000000ff
        /*02cc*/ 	.word	0x000000e8
        /*02d0*/ 	.short	0x0100
        /*02d2*/ 	.byte	0x04
	.zero		1


	//   ....[30]....
        /*02d4*/ 	.word	0x00000d20
        /*02d8*/ 	.word	0x000000ff
        /*02dc*/ 	.word	0x000000f0
        /*02e0*/ 	.short	0x0100
        /*02e2*/ 	.byte	0x04
	.zero		1


	//   ....[31]....
        /*02e4*/ 	.word	0x00000d30
        /*02e8*/ 	.word	0x000000ff
        /*02ec*/ 	.word	0x00000100
        /*02f0*/ 	.short	0x0100
        /*02f2*/ 	.byte	0x04
	.zero		1


	//   ....[32]....
        /*02f4*/ 	.word	0x00000d40
        /*02f8*/ 	.word	0x000000ff
        /*02fc*/ 	.word	0x000000f8
        /*0300*/ 	.short	0x0100
        /*0302*/ 	.byte	0x04
	.zero		1


	//   ....[33]....
        /*0304*/ 	.word	0x00000d50
        /*0308*/ 	.word	0x000000ff
        /*030c*/ 	.word	0x00000108
        /*0310*/ 	.short	0x0100
        /*0312*/ 	.byte	0x04
	.zero		1


	//   ....[34]....
        /*0314*/ 	.word	0x000018e0
        /*0318*/ 	.word	0x00000000
        /*031c*/ 	.word	0x00000100
        /*0320*/ 	.short	0x010a
        /*0322*/ 	.byte	0xff
	.zero		1


	//   ....[35]....
        /*0324*/ 	.word	0x00001900
        /*0328*/ 	.word	0x00000000
        /*032c*/ 	.word	0x000000f0
        /*0330*/ 	.short	0x0101
        /*0332*/ 	.byte	0xff
	.zero		1


	//   ....[36]....
        /*0334*/ 	.word	0x000019c0
        /*0338*/ 	.word	0x000000ff
        /*033c*/ 	.word	0x00000028
        /*0340*/ 	.short	0x010a
        /*0342*/ 	.byte	0x04
	.zero		1


	//   ....[37]....
        /*0344*/ 	.word	0x00001a40
        /*0348*/ 	.word	0x000000ff
        /*034c*/ 	.word	0x00000028
        /*0350*/ 	.short	0x010a
        /*0352*/ 	.byte	0x21
	.zero		1


	//   ....[38]....
        /*0354*/ 	.word	0x00001be0
        /*0358*/ 	.word	0x000000ff
        /*035c*/ 	.word	0x00000028
        /*0360*/ 	.short	0x010a
        /*0362*/ 	.byte	0x07
	.zero		1


	//   ....[39]....
        /*0364*/ 	.word	0x00001d00
        /*0368*/ 	.word	0x000000ff
        /*036c*/ 	.word	0x00000088
        /*0370*/ 	.short	0x0101
        /*0372*/ 	.byte	0x0d
	.zero		1


	//   ....[40]....
        /*0374*/ 	.word	0x00001d20
        /*0378*/ 	.word	0x000000ff
        /*037c*/ 	.word	0x00000028
        /*0380*/ 	.short	0x010a
        /*0382*/ 	.byte	0x04
	.zero		1


	//   ....[41]....
        /*0384*/ 	.word	0x00001da0
        /*0388*/ 	.word	0x000000ff
        /*038c*/ 	.word	0x00000028
        /*0390*/ 	.short	0x010a
        /*0392*/ 	.byte	0x11
	.zero		1


	//   ....[42]....
        /*0394*/ 	.word	0x00001f30
        /*0398*/ 	.word	0x000000ff
        /*039c*/ 	.word	0x00000028
        /*03a0*/ 	.short	0x010a
        /*03a2*/ 	.byte	0x06
	.zero		1


	//   ....[43]....
        /*03a4*/ 	.word	0x00002070
        /*03a8*/ 	.word	0x00000003
        /*03ac*/ 	.word	0x00000090
        /*03b0*/ 	.short	0x010a
        /*03b2*/ 	.byte	0xff
	.zero		1


	//   ....[44]....
        /*03b4*/ 	.word	0x000021c0
        /*03b8*/ 	.word	0x00000000
        /*03bc*/ 	.word	0x00000000
        /*03c0*/ 	.short	0x0101
        /*03c2*/ 	.byte	0xff
	.zero		1


	//   ....[45]....
        /*03c4*/ 	.word	0x00002780
        /*03c8*/ 	.word	0x000000ff
        /*03cc*/ 	.word	0x00000000
        /*03d0*/ 	.short	0x010a
        /*03d2*/ 	.byte	0x04
	.zero		1


	//   ....[46]....
        /*03d4*/ 	.word	0x00002810
        /*03d8*/ 	.word	0x000000ff
        /*03dc*/ 	.word	0x00000000
        /*03e0*/ 	.short	0x010a
        /*03e2*/ 	.byte	0x05
	.zero		1


	//   ....[47]....
        /*03e4*/ 	.word	0x000028a0
        /*03e8*/ 	.word	0x000000ff
        /*03ec*/ 	.word	0x00000000
        /*03f0*/ 	.short	0x010a
        /*03f2*/ 	.byte	0x05
	.zero		1


	//   ....[48]....
        /*03f4*/ 	.word	0x00002930
        /*03f8*/ 	.word	0x000000ff
        /*03fc*/ 	.word	0x00000000
        /*0400*/ 	.short	0x010a
        /*0402*/ 	.byte	0x05
	.zero		1


	//   ....[49]....
        /*0404*/ 	.word	0x000029d0
        /*0408*/ 	.word	0x00000000
        /*040c*/ 	.word	0x00000000
        /*0410*/ 	.short	0x010a
        /*0412*/ 	.byte	0xff
	.zero		1


	//   ....[50]....
        /*0414*/ 	.word	0x00002b10
        /*0418*/ 	.word	0x00000002
        /*041c*/ 	.word	0x000000f0
        /*0420*/ 	.short	0x010a
        /*0422*/ 	.byte	0xff
	.zero		1


	//   ....[51]....
        /*0424*/ 	.word	0x00002b70
        /*0428*/ 	.word	0x00000004
        /*042c*/ 	.word	0x00000000
        /*0430*/ 	.short	0x0101
        /*0432*/ 	.byte	0xff
	.zero		1


	//   ....[52]....
        /*0434*/ 	.word	0x00002b90
        /*0438*/ 	.word	0x000000ff
        /*043c*/ 	.word	0x000000a0
        /*0440*/ 	.short	0x010a
        /*0442*/ 	.byte	0x04
	.zero		1


	//   ....[53]....
        /*0444*/ 	.word	0x00002cb0
        /*0448*/ 	.word	0x00000002
        /*044c*/ 	.word	0x00000090
        /*0450*/ 	.short	0x010a
        /*0452*/ 	.byte	0xff
	.zero		1


	//   ....[54]....
        /*0454*/ 	.word	0x00002dc0
        /*0458*/ 	.word	0x00000002
        /*045c*/ 	.word	0x00000000
        /*0460*/ 	.short	0x0101
        /*0462*/ 	.byte	0xff
	.zero		1


	//   ....[55]....
        /*0464*/ 	.word	0x00002e50
        /*0468*/ 	.word	0x000000ff
        /*046c*/ 	.word	0x000000a0
        /*0470*/ 	.short	0x0106
        /*0472*/ 	.byte	0x04
	.zero		1


	//   ....[56]....
        /*0474*/ 	.word	0x00002e70
        /*0478*/ 	.word	0x000000ff
        /*047c*/ 	.word	0x000000a0
        /*0480*/ 	.short	0x010a
        /*0482*/ 	.byte	0x04
	.zero		1


	//   ....[57]....
        /*0484*/ 	.word	0x00002f00
        /*0488*/ 	.word	0x000000ff
        /*048c*/ 	.word	0x000000a0
        /*0490*/ 	.short	0x0106
        /*0492*/ 	.byte	0x07
	.zero		1


	//   ....[58]....
        /*0494*/ 	.word	0x00002f40
        /*0498*/ 	.word	0x00000000
        /*049c*/ 	.word	0x000000a0
        /*04a0*/ 	.short	0x010a
        /*04a2*/ 	.byte	0xff
	.zero		1


	//   ....[59]....
        /*04a4*/ 	.word	0x00003460
        /*04a8*/ 	.word	0x00000000
        /*04ac*/ 	.word	0x00000090
        /*04b0*/ 	.short	0x010a
        /*04b2*/ 	.byte	0xff
	.zero		1


	//   ....[60]....
        /*04b4*/ 	.word	0x00003570
        /*04b8*/ 	.word	0x00000003
        /*04bc*/ 	.word	0x00000000
        /*04c0*/ 	.short	0x0101
        /*04c2*/ 	.byte	0xff
	.zero		1


	//   ....[61]....
        /*04c4*/ 	.word	0x00003580
        /*04c8*/ 	.word	0x000000ff
        /*04cc*/ 	.word	0x00000000
        /*04d0*/ 	.short	0x010a
        /*04d2*/ 	.byte	0x04
	.zero		1


	//   ....[62]....
        /*04d4*/ 	.word	0x000035a0
        /*04d8*/ 	.word	0x000000ff
        /*04dc*/ 	.word	0x000000d0
        /*04e0*/ 	.short	0x010a
        /*04e2*/ 	.byte	0x16
	.zero		1


	//   ....[63]....
        /*04e4*/ 	.word	0x00003670
        /*04e8*/ 	.word	0x000000ff
        /*04ec*/ 	.word	0x00000000
        /*04f0*/ 	.short	0x010a
        /*04f2*/ 	.byte	0x05
	.zero		1


	//   ....[64]....
        /*04f4*/ 	.word	0x000037b0
        /*04f8*/ 	.word	0x000000ff
        /*04fc*/ 	.word	0x00000000
        /*0500*/ 	.short	0x010a
        /*0502*/ 	.byte	0x04
	.zero		1


	//   ....[65]....
        /*0504*/ 	.word	0x000039a0
        /*0508*/ 	.word	0x000000ff
        /*050c*/ 	.word	0x00000000
        /*0510*/ 	.short	0x010a
        /*0512*/ 	.byte	0x04
	.zero		1


	//   ....[66]....
        /*0514*/ 	.word	0x00003a30
        /*0518*/ 	.word	0x000000ff
        /*051c*/ 	.word	0x00000000
        /*0520*/ 	.short	0x010a
        /*0522*/ 	.byte	0x05
	.zero		1


	//   ....[67]....
        /*0524*/ 	.word	0x00003ac0
        /*0528*/ 	.word	0x000000ff
        /*052c*/ 	.word	0x00000000
        /*0530*/ 	.short	0x010a
        /*0532*/ 	.byte	0x05
	.zero		1


	//   ....[68]....
        /*0534*/ 	.word	0x00003b50
        /*0538*/ 	.word	0x000000ff
        /*053c*/ 	.word	0x00000000
        /*0540*/ 	.short	0x010a
        /*0542*/ 	.byte	0x04
	.zero		1


	//   ....[69]....
        /*0544*/ 	.word	0x00003ff0
        /*0548*/ 	.word	0x0000000c
        /*054c*/ 	.word	0x00000090
        /*0550*/ 	.short	0x010a
        /*0552*/ 	.byte	0xff
	.zero		1


	//   ....[70]....
        /*0554*/ 	.word	0x00004160
        /*0558*/ 	.word	0x00000000
        /*055c*/ 	.word	0x00000000
        /*0560*/ 	.short	0x0101
        /*0562*/ 	.byte	0xff
	.zero		1


	//   ....[71]....
        /*0564*/ 	.word	0x000045e0
        /*0568*/ 	.word	0x000000ff
        /*056c*/ 	.word	0x00000088
        /*0570*/ 	.short	0x010a
        /*0572*/ 	.byte	0x18
	.zero		1


	//   ....[72]....
        /*0574*/ 	.word	0x000047a0
        /*0578*/ 	.word	0x000000ff
        /*057c*/ 	.word	0x00000068
        /*0580*/ 	.short	0x010a
        /*0582*/ 	.byte	0x04
	.zero		1


	//   ....[73]....
        /*0584*/ 	.word	0x00004980
        /*0588*/ 	.word	0x000000ff
        /*058c*/ 	.word	0x00000050
        /*0590*/ 	.short	0x010b
        /*0592*/ 	.byte	0x04
	.zero		1


	//   ....[74]....
        /*0594*/ 	.word	0x00004990
        /*0598*/ 	.word	0x000000ff
        /*059c*/ 	.word	0x00000000
        /*05a0*/ 	.short	0x0101
        /*05a2*/ 	.byte	0x14
	.zero		1


	//   ....[75]....
        /*05a4*/ 	.word	0x000049a0
        /*05a8*/ 	.word	0x000000ff
        /*05ac*/ 	.word	0x00000068
        /*05b0*/ 	.short	0x010a
        /*05b2*/ 	.byte	0x05
	.zero		1


	//   ....[76]....
        /*05b4*/ 	.word	0x00004ba0
        /*05b8*/ 	.word	0x000000ff
        /*05bc*/ 	.word	0x00000050
        /*05c0*/ 	.short	0x010b
        /*05c2*/ 	.byte	0x05
	.zero		1


	//   ....[77]....
        /*05c4*/ 	.word	0x00004bb0
        /*05c8*/ 	.word	0x000000ff
        /*05cc*/ 	.word	0x00000000
        /*05d0*/ 	.short	0x0101
        /*05d2*/ 	.byte	0x04
	.zero		1


	//   ....[78]....
        /*05d4*/ 	.word	0x00004c50
        /*05d8*/ 	.word	0x000000ff
        /*05dc*/ 	.word	0x00000000
        /*05e0*/ 	.short	0x010a
        /*05e2*/ 	.byte	0x04
	.zero		1


	//   ....[79]....
        /*05e4*/ 	.word	0x00004ce0
        /*05e8*/ 	.word	0x000000ff
        /*05ec*/ 	.word	0x00000000
        /*05f0*/ 	.short	0x010a
        /*05f2*/ 	.byte	0x05
	.zero		1


	//   ....[80]....
        /*05f4*/ 	.word	0x00004d80
        /*05f8*/ 	.word	0x00000000
        /*05fc*/ 	.word	0x00000000
        /*0600*/ 	.short	0x010a
        /*0602*/ 	.byte	0xff
	.zero		1


	//   ....[81]....
        /*0604*/ 	.word	0x000050e0
        /*0608*/ 	.word	0x00000003
        /*060c*/ 	.word	0x00000090
        /*0610*/ 	.short	0x010a
        /*0612*/ 	.byte	0xff
	.zero		1


	//   ....[82]....
        /*0614*/ 	.word	0x00005260
        /*0618*/ 	.word	0x00000000
        /*061c*/ 	.word	0x00000000
        /*0620*/ 	.short	0x0101
        /*0622*/ 	.byte	0xff
	.zero		1


	//   ....[83]....
        /*0624*/ 	.word	0x00005e30
        /*0628*/ 	.word	0x00000000
        /*062c*/ 	.word	0x00000050
        /*0630*/ 	.short	0x010a
        /*0632*/ 	.byte	0xff
	.zero		1


	//   ....[84]....
        /*0634*/ 	.word	0x00005ea0
        /*0638*/ 	.word	0x00000066
        /*063c*/ 	.word	0x000000b0
        /*0640*/ 	.short	0x010a
        /*0642*/ 	.byte	0xff
	.zero		1


	//   ....[85]....
        /*0644*/ 	.word	0x00005f90
        /*0648*/ 	.word	0x00000000
        /*064c*/ 	.word	0x00000050
        /*0650*/ 	.short	0x010a
        /*0652*/ 	.byte	0xff
	.zero		1


	//   ....[86]....
        /*0654*/ 	.word	0x000060c0
        /*0658*/ 	.word	0x00000066
        /*065c*/ 	.word	0x000000b0
        /*0660*/ 	.short	0x010a
        /*0662*/ 	.byte	0xff
	.zero		1


	//   ....[87]....
        /*0664*/ 	.word	0x00006bf0
        /*0668*/ 	.word	0x00000000
        /*066c*/ 	.word	0x00000000
        /*0670*/ 	.short	0x0101
        /*0672*/ 	.byte	0xff
	.zero		1


	//   ....[88]....
        /*0674*/ 	.word	0x00006c00
        /*0678*/ 	.word	0x00000003
        /*067c*/ 	.word	0x00000050
        /*0680*/ 	.short	0x010a
        /*0682*/ 	.byte	0xff
	.zero		1


	//   ....[89]....
        /*0684*/ 	.word	0x00006cd0
        /*0688*/ 	.word	0x00000003
        /*068c*/ 	.word	0x00000050
        /*0690*/ 	.short	0x010a
        /*0692*/ 	.byte	0xff
	.zero		1


	//   ....[90]....
        /*0694*/ 	.word	0x000071c0
        /*0698*/ 	.word	0x000000ff
        /*069c*/ 	.word	0x00000000
        /*06a0*/ 	.short	0x0101
        /*06a2*/ 	.byte	0x05
	.zero		1


	//   ....[91]....
        /*06a4*/ 	.word	0x00007990
        /*06a8*/ 	.word	0x00000002
        /*06ac*/ 	.word	0x00000000
        /*06b0*/ 	.short	0x0101
        /*06b2*/ 	.byte	0xff
	.zero		1


	//   ....[92]....
        /*06b4*/ 	.word	0x00007c50
        /*06b8*/ 	.word	0x000000ff
        /*06bc*/ 	.word	0x00000000
        /*06c0*/ 	.short	0x0101
        /*06c2*/ 	.byte	0x04
	.zero		1


	//   ....[93]....
        /*06c4*/ 	.word	0x00007c70
        /*06c8*/ 	.word	0x00000000
        /*06cc*/ 	.word	0x00000100
        /*06d0*/ 	.short	0x010a
        /*06d2*/ 	.byte	0xff
	.zero		1


	//   ....[94]....
        /*06d4*/ 	.word	0x00007cd0
        /*06d8*/ 	.word	0x00000000
        /*06dc*/ 	.word	0x00000028
        /*06e0*/ 	.short	0x010a
        /*06e2*/ 	.byte	0xff
	.zero		1


	//   ....[95]....
        /*06e4*/ 	.word	0x00007d30
        /*06e8*/ 	.word	0x00000000
        /*06ec*/ 	.word	0x00000028
        /*06f0*/ 	.short	0x010a
        /*06f2*/ 	.byte	0xff
	.zero		1


	//   ....[96]....
        /*06f4*/ 	.word	0x00007d80
        /*06f8*/ 	.word	0x00000003
        /*06fc*/ 	.word	0x00000090
        /*0700*/ 	.short	0x010a
        /*0702*/ 	.byte	0xff
	.zero		1


	//   ....[97]....
        /*0704*/ 	.word	0x00007de0
        /*0708*/ 	.word	0x00000000
        /*070c*/ 	.word	0x00000000
        /*0710*/ 	.short	0x010a
        /*0712*/ 	.byte	0xff
	.zero		1


	//   ....[98]....
        /*0714*/ 	.word	0x00007e40
        /*0718*/ 	.word	0x00000000
        /*071c*/ 	.word	0x00000000
        /*0720*/ 	.short	0x010a
        /*0722*/ 	.byte	0xff
	.zero		1


	//   ....[99]....
        /*0724*/ 	.word	0x00007ea0
        /*0728*/ 	.word	0x00000000
        /*072c*/ 	.word	0x00000000
        /*0730*/ 	.short	0x010a
        /*0732*/ 	.byte	0xff
	.zero		1


	//   ....[100]....
        /*0734*/ 	.word	0x00007f00
        /*0738*/ 	.word	0x00000000
        /*073c*/ 	.word	0x00000000
        /*0740*/ 	.short	0x010a
        /*0742*/ 	.byte	0xff
	.zero		1


	//   ....[101]....
        /*0744*/ 	.word	0x00007f50
        /*0748*/ 	.word	0x00000002
        /*074c*/ 	.word	0x000000f0
        /*0750*/ 	.short	0x010a
        /*0752*/ 	.byte	0xff
	.zero		1


	//   ....[102]....
        /*0754*/ 	.word	0x00007fb0
        /*0758*/ 	.word	0x00000002
        /*075c*/ 	.word	0x000000a0
        /*0760*/ 	.short	0x010a
        /*0762*/ 	.byte	0xff
	.zero		1


	//   ....[103]....
        /*0764*/ 	.word	0x00008000
        /*0768*/ 	.word	0x00000002
        /*076c*/ 	.word	0x00000090
        /*0770*/ 	.short	0x010a
        /*0772*/ 	.byte	0xff
	.zero		1


	//   ....[104]....
        /*0774*/ 	.word	0x00008060
        /*0778*/ 	.word	0x00000000
        /*077c*/ 	.word	0x000000a0
        /*0780*/ 	.short	0x010a
        /*0782*/ 	.byte	0xff
	.zero		1


	//   ....[105]....
        /*0784*/ 	.word	0x000080b0
        /*0788*/ 	.word	0x00000000
        /*078c*/ 	.word	0x00000090
        /*0790*/ 	.short	0x010a
        /*0792*/ 	.byte	0xff
	.zero		1


	//   ....[106]....
        /*0794*/ 	.word	0x00008110
        /*0798*/ 	.word	0x00000003
        /*079c*/ 	.word	0x000000d0
        /*07a0*/ 	.short	0x010a
        /*07a2*/ 	.byte	0xff
	.zero		1


	//   ....[107]....
        /*07a4*/ 	.word	0x00008170
        /*07a8*/ 	.word	0x00000000
        /*07ac*/ 	.word	0x00000000
        /*07b0*/ 	.short	0x010a
        /*07b2*/ 	.byte	0xff
	.zero		1


	//   ....[108]....
        /*07b4*/ 	.word	0x000081d0
        /*07b8*/ 	.word	0x00000000
        /*07bc*/ 	.word	0x00000000
        /*07c0*/ 	.short	0x010a
        /*07c2*/ 	.byte	0xff
	.zero		1


	//   ....[109]....
        /*07c4*/ 	.word	0x00008230
        /*07c8*/ 	.word	0x00000000
        /*07cc*/ 	.word	0x00000000
        /*07d0*/ 	.short	0x010a
        /*07d2*/ 	.byte	0xff
	.zero		1


	//   ....[110]....
        /*07d4*/ 	.word	0x00008290
        /*07d8*/ 	.word	0x00000000
        /*07dc*/ 	.word	0x00000000
        /*07e0*/ 	.short	0x010a
        /*07e2*/ 	.byte	0xff
	.zero		1


	//   ....[111]....
        /*07e4*/ 	.word	0x000082f0
        /*07e8*/ 	.word	0x00000000
        /*07ec*/ 	.word	0x00000000
        /*07f0*/ 	.short	0x010a
        /*07f2*/ 	.byte	0xff
	.zero		1


	//   ....[112]....
        /*07f4*/ 	.word	0x00008340
        /*07f8*/ 	.word	0x0000000c
        /*07fc*/ 	.word	0x00000090
        /*0800*/ 	.short	0x010a
        /*0802*/ 	.byte	0xff
	.zero		1


	//   ....[113]....
        /*0804*/ 	.word	0x000083a0
        /*0808*/ 	.word	0x00000000
        /*080c*/ 	.word	0x00000088
        /*0810*/ 	.short	0x010a
        /*0812*/ 	.byte	0xff
	.zero		1


	//   ....[114]....
        /*0814*/ 	.word	0x00008400
        /*0818*/ 	.word	0x00000000
        /*081c*/ 	.word	0x00000068
        /*0820*/ 	.short	0x010a
        /*0822*/ 	.byte	0xff
	.zero		1


	//   ....[115]....
        /*0824*/ 	.word	0x00008460
        /*0828*/ 	.word	0x00000009
        /*082c*/ 	.word	0x00000068
        /*0830*/ 	.short	0x010a
        /*0832*/ 	.byte	0xff
	.zero		1


	//   ....[116]....
        /*0834*/ 	.word	0x000084c0
        /*0838*/ 	.word	0x00000000
        /*083c*/ 	.word	0x00000000
        /*0840*/ 	.short	0x010a
        /*0842*/ 	.byte	0xff
	.zero		1


	//   ....[117]....
        /*0844*/ 	.word	0x00008520
        /*0848*/ 	.word	0x00000000
        /*084c*/ 	.word	0x00000000
        /*0850*/ 	.short	0x010a
        /*0852*/ 	.byte	0xff
	.zero		1


	//   ....[118]....
        /*0854*/ 	.word	0x00008570
        /*0858*/ 	.word	0x00000003
        /*085c*/ 	.word	0x00000090
        /*0860*/ 	.short	0x010a
        /*0862*/ 	.byte	0xff
	.zero		1


	//   ....[119]....
        /*0864*/ 	.word	0x000085c0
        /*0868*/ 	.word	0x00000000
        /*086c*/ 	.word	0x00000050
        /*0870*/ 	.short	0x010a
        /*0872*/ 	.byte	0xff
	.zero		1


	//   ....[120]....
        /*0874*/ 	.word	0x00008610
        /*0878*/ 	.word	0x00000066
        /*087c*/ 	.word	0x000000b0
        /*0880*/ 	.short	0x010a
        /*0882*/ 	.byte	0xff
	.zero		1


	//   ....[121]....
        /*0884*/ 	.word	0x00008660
        /*0888*/ 	.word	0x00000003
        /*088c*/ 	.word	0x00000050
        /*0890*/ 	.short	0x010a
        /*0892*/ 	.byte	0xff
	.zero		1


	//----- nvinfo : EIATTR_NUM_MBARRIERS
	.align		4
.L_47:
        /*0894*/ 	.byte	0x03, 0x38
        /*0896*/ 	.short	0x0022


	//----- nvinfo : EIATTR_EXIT_INSTR_OFFSETS
	.align		4
        /*0898*/ 	.byte	0x04, 0x1c
        /*089a*/ 	.short	(.L_49 - .L_48)


	//   ....[0]....
.L_48:
        /*089c*/ 	.word	0x00002a00


	//   ....[1]....
        /*08a0*/ 	.word	0x00002f10


	//   ....[2]....
        /*08a4*/ 	.word	0x00002f70


	//   ....[3]....
        /*08a8*/ 	.word	0x00003db0


	//   ....[4]....
        /*08ac*/ 	.word	0x00004db0


	//   ....[5]....
        /*08b0*/ 	.word	0x00004df0


	//   ....[6]....
        /*08b4*/ 	.word	0x00007b30


	//   ....[7]....
        /*08b8*/ 	.word	0x00007bb0


	//   ....[8]....
        /*08bc*/ 	.word	0x00007be0


	//   ....[9]....
        /*08c0*/ 	.word	0x00007c60


	//----- nvinfo : EIATTR_MAX_THREADS
	.align		4
.L_49:
        /*08c4*/ 	.byte	0x04, 0x05
        /*08c6*/ 	.short	(.L_51 - .L_50)
.L_50:
        /*08c8*/ 	.word	0x00000100
        /*08cc*/ 	.word	0x00000001
        /*08d0*/ 	.word	0x00000001


	//----- nvinfo : EIATTR_CRS_STACK_SIZE
	.align		4
.L_51:
        /*08d4*/ 	.byte	0x04, 0x1e
        /*08d6*/ 	.short	(.L_53 - .L_52)
.L_52:
        /*08d8*/ 	.word	0x00000000


	//----- nvinfo : EIATTR_CBANK_PARAM_SIZE
	.align		4
.L_53:
        /*08dc*/ 	.byte	0x03, 0x19
        /*08de*/ 	.short	0x0800


	//----- nvinfo : EIATTR_PARAM_CBANK
	.align		4
        /*08e0*/ 	.byte	0x04, 0x0a
        /*08e2*/ 	.short	(.L_55 - .L_54)
	.align		4
.L_54:
        /*08e4*/ 	.word	index@(.nv.constant0._ZN7cutlass13device_kernelINS_4gemm6kernel13GemmUniversalIN4cute5tupleIJiiiiEEENS1_10collective13CollectiveMmaINS1_35MainloopSm100TmaUmmaWarpSpecializedILi5ELi2ELi4ENS5_IJNS4_1CILi1EEENSA_ILi2EEESB_EEEEENS5_IJNSA_ILi128EEENSA_ILi64EEENSA_ILi32EEEEEENS_10bfloat16_tENS5_IJlSB_lEEESJ_SK_NS4_8TiledMMAINS4_8MMA_AtomIJNS4_20SM100_MMA_F16BF16_SSISJ_SJ_fLi128ELi64ELNS4_4UMMA5MajorE0ELSP_0ELNSO_7ScaleInE0ELSQ_0EEEEEENS4_6LayoutINS5_IJSB_SB_SB_EEENS5_IJNSA_ILi0EEESV_SV_EEEEENS5_IJNS4_10UnderscoreESY_SY_EEEEENS4_23SM90_TMA_LOAD_MULTICASTENS4_14ComposedLayoutINS4_7SwizzleILi2ELi4ELi3EEENS4_18smem_ptr_flag_bitsILi16EEENST_INS5_IJNSA_ILi8EEESH_EEENS5_IJSH_SB_EEEEEEEvNS4_8identityENS4_13SM90_TMA_LOADES1B_vS1C_EENS_8epilogue10collective18CollectiveEpilogueINS1F_23Sm100TmaWarpSpecializedILi3ELi2ELi32ELb1ELb0EEEJSI_NS5_IJNST_ISF_SB_EENST_ISH_SB_EEEEESJ_SK_SJ_SK_NS1F_6fusion15FusionCallbacksIS1J_NS1N_17LinearCombinationISJ_fSJ_fLNS_15FloatRoundStyleE2EEESI_S1M_JEEENS4_5SM1004TMEM4LOAD26SM100_TMEM_LOAD_32dp32b32xES1D_S1B_NS4_39AutoVectorizingCopyWithAssumedAlignmentILi128EEENS4_14SM90_TMA_STOREES1B_S1Y_S1Y_EEEvvEEEEvNT_6ParamsE)
        /*08e8*/ 	.short	0x0380
        /*08ea*/ 	.short	0x0800


	//----- nvinfo : EIATTR_SW_WAR
	.align		4
.L_55:
        /*08ec*/ 	.byte	0x04, 0x36
        /*08ee*/ 	.short	(.L_57 - .L_56)
.L_56:
        /*08f0*/ 	.word	0x00000008
.L_57:


//--------------------- .nv.callgraph             --------------------------
	.section	.nv.callgraph,"",@"SHT_CUDA_CALLGRAPH"
	.align	4
	.sectionentsize	8
	.align		4
        /*0000*/ 	.word	0x00000000
	.align		4
        /*0004*/ 	.word	0xffffffff
	.align		4
        /*0008*/ 	.word	index@(_ZN7cutlass13device_kernelINS_4gemm6kernel13GemmUniversalIN4cute5tupleIJiiiiEEENS1_10collective13CollectiveMmaINS1_35MainloopSm100TmaUmmaWarpSpecializedILi5ELi2ELi4ENS5_IJNS4_1CILi1EEENSA_ILi2EEESB_EEEEENS5_IJNSA_ILi128EEENSA_ILi64EEENSA_ILi32EEEEEENS_10bfloat16_tENS5_IJlSB_lEEESJ_SK_NS4_8TiledMMAINS4_8MMA_AtomIJNS4_20SM100_MMA_F16BF16_SSISJ_SJ_fLi128ELi64ELNS4_4UMMA5MajorE0ELSP_0ELNSO_7ScaleInE0ELSQ_0EEEEEENS4_6LayoutINS5_IJSB_SB_SB_EEENS5_IJNSA_ILi0EEESV_SV_EEEEENS5_IJNS4_10UnderscoreESY_SY_EEEEENS4_23SM90_TMA_LOAD_MULTICASTENS4_14ComposedLayoutINS4_7SwizzleILi2ELi4ELi3EEENS4_18smem_ptr_flag_bitsILi16EEENST_INS5_IJNSA_ILi8EEESH_EEENS5_IJSH_SB_EEEEEEEvNS4_8identityENS4_13SM90_TMA_LOADES1B_vS1C_EENS_8epilogue10collective18CollectiveEpilogueINS1F_23Sm100TmaWarpSpecializedILi3ELi2ELi32ELb1ELb0EEEJSI_NS5_IJNST_ISF_SB_EENST_ISH_SB_EEEEESJ_SK_SJ_SK_NS1F_6fusion15FusionCallbacksIS1J_NS1N_17LinearCombinationISJ_fSJ_fLNS_15FloatRoundStyleE2EEESI_S1M_JEEENS4_5SM1004TMEM4LOAD26SM100_TMEM_LOAD_32dp32b32xES1D_S1B_NS4_39AutoVectorizingCopyWithAssumedAlignmentILi128EEENS4_14SM90_TMA_STOREES1B_S1Y_S1Y_EEEvvEEEEvNT_6ParamsE)
	.align		4
        /*000c*/ 	.word	index@(__assertfail)
	.align		4
        /*0010*/ 	.word	0x00000000
	.align		4
        /*0014*/ 	.word	0xfffffffe
	.align		4
        /*0018*/ 	.word	0x00000000
	.align		4
        /*001c*/ 	.word	0xfffffffd
	.align		4
        /*0020*/ 	.word	0x00000000
	.align		4
        /*0024*/ 	.word	0xfffffffc


//--------------------- .nv.constant4             --------------------------
	.section	.nv.constant4,"a",@progbits
	.align	8
	.align		8
.nv.constant4:
        /*0000*/ 	.dword	__assertfail
	.align		8
        /*0008*/ 	.dword	__unnamed_1
	.align		8
        /*0010*/ 	.dword	__unnamed_2
	.align		8
        /*0018*/ 	.dword	_ZN39_INTERNAL_df4def1e_4_k_cu_f759e41c_85094cuda3std3__45__cpo5beginE
	.align		8
        /*0020*/ 	.dword	_ZN39_INTERNAL_df4def1e_4_k_cu_f759e41c_85094cuda3std3__45__cpo3endE
	.align		8
        /*0028*/ 	.dword	_ZN39_INTERNAL_df4def1e_4_k_cu_f759e41c_85094cuda3std3__45__cpo6cbeginE
	.align		8
        /*0030*/ 	.dword	_ZN39_INTERNAL_df4def1e_4_k_cu_f759e41c_85094cuda3std3__45__cpo4cendE
	.align		8
        /*0038*/ 	.dword	_ZN39_INTERNAL_df4def1e_4_k_cu_f759e41c_85094cuda3std3__441_GLOBAL__N__df4def1e_4_k_cu_f759e41c_85096ignoreE
	.align		8
        /*0040*/ 	.dword	_ZN39_INTERNAL_df4def1e_4_k_cu_f759e41c_85094cuda3std3__419piecewise_constructE
	.align		8
        /*0048*/ 	.dword	_ZN39_INTERNAL_df4def1e_4_k_cu_f759e41c_85094cuda3std3__48in_placeE
	.align		8
        /*0050*/ 	.dword	_ZN39_INTERNAL_df4def1e_4_k_cu_f759e41c_85094cuda3std6ranges3__45__cpo4swapE
	.align		8
        /*0058*/ 	.dword	_ZN39_INTERNAL_df4def1e_4_k_cu_f759e41c_85094cuda3std6ranges3__45__cpo9iter_moveE
	.align		8
        /*0060*/ 	.dword	_ZN39_INTERNAL_df4def1e_4_k_cu_f759e41c_85094cute7productE
	.align		8
        /*0068*/ 	.dword	_ZN39_INTERNAL_df4def1e_4_k_cu_f759e41c_85094cute1_E
	.align		8
        /*0070*/ 	.dword	$str$25
	.align		8
        /*0078*/ 	.dword	$str$26
	.align		8
        /*0080*/ 	.dword	$str$27
	.align		8
        /*0088*/ 	.dword	$str$28


//--------------------- .text._ZN7cutlass13device_kernelINS_4gemm6kernel13GemmUniversalIN4cute5tupleIJiiiiEEENS1_10collective13CollectiveMmaINS1_35MainloopSm100TmaUmmaWarpSpecializedILi5ELi2ELi4ENS5_IJNS4_1CILi1EEENSA_ILi2EEESB_EEEEENS5_IJNSA_ILi128EEENSA_ILi64EEENSA_ILi32EEEEEENS_10bfloat16_tENS5_IJlSB_lEEESJ_SK_NS4_8TiledMMAINS4_8MMA_AtomIJNS4_20SM100_MMA_F16BF16_SSISJ_SJ_fLi128ELi64ELNS4_4UMMA5MajorE0ELSP_0ELNSO_7ScaleInE0ELSQ_0EEEEEENS4_6LayoutINS5_IJSB_SB_SB_EEENS5_IJNSA_ILi0EEESV_SV_EEEEENS5_IJNS4_10UnderscoreESY_SY_EEEEENS4_23SM90_TMA_LOAD_MULTICASTENS4_14ComposedLayoutINS4_7SwizzleILi2ELi4ELi3EEENS4_18smem_ptr_flag_bitsILi16EEENST_INS5_IJNSA_ILi8EEESH_EEENS5_IJSH_SB_EEEEEEEvNS4_8identityENS4_13SM90_TMA_LOADES1B_vS1C_EENS_8epilogue10collective18CollectiveEpilogueINS1F_23Sm100TmaWarpSpecializedILi3ELi2ELi32ELb1ELb0EEEJSI_NS5_IJNST_ISF_SB_EENST_ISH_SB_EEEEESJ_SK_SJ_SK_NS1F_6fusion15FusionCallbacksIS1J_NS1N_17LinearCombinationISJ_fSJ_fLNS_15FloatRoundStyleE2EEESI_S1M_JEEENS4_5SM1004TMEM4LOAD26SM100_TMEM_LOAD_32dp32b32xES1D_S1B_NS4_39AutoVectorizingCopyWithAssumedAlignmentILi128EEENS4_14SM90_TMA_STOREES1B_S1Y_S1Y_EEEvvEEEEvNT_6ParamsE --------------------------
	.section	.text._ZN7cutlass13device_kernelINS_4gemm6kernel13GemmUniversalIN4cute5tupleIJiiiiEEENS1_10collective13CollectiveMmaINS1_35MainloopSm100TmaUmmaWarpSpecializedILi5ELi2ELi4ENS5_IJNS4_1CILi1EEENSA_ILi2EEESB_EEEEENS5_IJNSA_ILi128EEENSA_ILi64EEENSA_ILi32EEEEEENS_10bfloat16_tENS5_IJlSB_lEEESJ_SK_NS4_8TiledMMAINS4_8MMA_AtomIJNS4_20SM100_MMA_F16BF16_SSISJ_SJ_fLi128ELi64ELNS4_4UMMA5MajorE0ELSP_0ELNSO_7ScaleInE0ELSQ_0EEEEEENS4_6LayoutINS5_IJSB_SB_SB_EEENS5_IJNSA_ILi0EEESV_SV_EEEEENS5_IJNS4_10UnderscoreESY_SY_EEEEENS4_23SM90_TMA_LOAD_MULTICASTENS4_14ComposedLayoutINS4_7SwizzleILi2ELi4ELi3EEENS4_18smem_ptr_flag_bitsILi16EEENST_INS5_IJNSA_ILi8EEESH_EEENS5_IJSH_SB_EEEEEEEvNS4_8identityENS4_13SM90_TMA_LOADES1B_vS1C_EENS_8epilogue10collective18CollectiveEpilogueINS1F_23Sm100TmaWarpSpecializedILi3ELi2ELi32ELb1ELb0EEEJSI_NS5_IJNST_ISF_SB_EENST_ISH_SB_EEEEESJ_SK_SJ_SK_NS1F_6fusion15FusionCallbacksIS1J_NS1N_17LinearCombinationISJ_fSJ_fLNS_15FloatRoundStyleE2EEESI_S1M_JEEENS4_5SM1004TMEM4LOAD26SM100_TMEM_LOAD_32dp32b32xES1D_S1B_NS4_39AutoVectorizingCopyWithAssumedAlignmentILi128EEENS4_14SM90_TMA_STOREES1B_S1Y_S1Y_EEEvvEEEEvNT_6ParamsE,"ax",@progbits
	.align	128
.text._ZN7cutlass13device_kernelINS_4gemm6kernel13GemmUniversalIN4cute5tupleIJiiiiEEENS1_10collective13CollectiveMmaINS1_35MainloopSm100TmaUmmaWarpSpecializedILi5ELi2ELi4ENS5_IJNS4_1CILi1EEENSA_ILi2EEESB_EEEEENS5_IJNSA_ILi128EEENSA_ILi64EEENSA_ILi32EEEEEENS_10bfloat16_tENS5_IJlSB_lEEESJ_SK_NS4_8TiledMMAINS4_8MMA_AtomIJNS4_20SM100_MMA_F16BF16_SSISJ_SJ_fLi128ELi64ELNS4_4UMMA5MajorE0ELSP_0ELNSO_7ScaleInE0ELSQ_0EEEEEENS4_6LayoutINS5_IJSB_SB_SB_EEENS5_IJNSA_ILi0EEESV_SV_EEEEENS5_IJNS4_10UnderscoreESY_SY_EEEEENS4_23SM90_TMA_LOAD_MULTICASTENS4_14ComposedLayoutINS4_7SwizzleILi2ELi4ELi3EEENS4_18smem_ptr_flag_bitsILi16EEENST_INS5_IJNSA_ILi8EEESH_EEENS5_IJSH_SB_EEEEEEEvNS4_8identityENS4_13SM90_TMA_LOADES1B_vS1C_EENS_8epilogue10collective18CollectiveEpilogueINS1F_23Sm100TmaWarpSpecializedILi3ELi2ELi32ELb1ELb0EEEJSI_NS5_IJNST_ISF_SB_EENST_ISH_SB_EEEEESJ_SK_SJ_SK_NS1F_6fusion15FusionCallbacksIS1J_NS1N_17LinearCombinationISJ_fSJ_fLNS_15FloatRoundStyleE2EEESI_S1M_JEEENS4_5SM1004TMEM4LOAD26SM100_TMEM_LOAD_32dp32b32xES1D_S1B_NS4_39AutoVectorizingCopyWithAssumedAlignmentILi128EEENS4_14SM90_TMA_STOREES1B_S1Y_S1Y_EEEvvEEEEvNT_6ParamsE:
        .type           _ZN7cutlass13device_kernelINS_4gemm6kernel13GemmUniversalIN4cute5tupleIJiiiiEEENS1_10collective13CollectiveMmaINS1_35MainloopSm100TmaUmmaWarpSpecializedILi5ELi2ELi4ENS5_IJNS4_1CILi1EEENSA_ILi2EEESB_EEEEENS5_IJNSA_ILi128EEENSA_ILi64EEENSA_ILi32EEEEEENS_10bfloat16_tENS5_IJlSB_lEEESJ_SK_NS4_8TiledMMAINS4_8MMA_AtomIJNS4_20SM100_MMA_F16BF16_SSISJ_SJ_fLi128ELi64ELNS4_4UMMA5MajorE0ELSP_0ELNSO_7ScaleInE0ELSQ_0EEEEEENS4_6LayoutINS5_IJSB_SB_SB_EEENS5_IJNSA_ILi0EEESV_SV_EEEEENS5_IJNS4_10UnderscoreESY_SY_EEEEENS4_23SM90_TMA_LOAD_MULTICASTENS4_14ComposedLayoutINS4_7SwizzleILi2ELi4ELi3EEENS4_18smem_ptr_flag_bitsILi16EEENST_INS5_IJNSA_ILi8EEESH_EEENS5_IJSH_SB_EEEEEEEvNS4_8identityENS4_13SM90_TMA_LOADES1B_vS1C_EENS_8epilogue10collective18CollectiveEpilogueINS1F_23Sm100TmaWarpSpecializedILi3ELi2ELi32ELb1ELb0EEEJSI_NS5_IJNST_ISF_SB_EENST_ISH_SB_EEEEESJ_SK_SJ_SK_NS1F_6fusion15FusionCallbacksIS1J_NS1N_17LinearCombinationISJ_fSJ_fLNS_15FloatRoundStyleE2EEESI_S1M_JEEENS4_5SM1004TMEM4LOAD26SM100_TMEM_LOAD_32dp32b32xES1D_S1B_NS4_39AutoVectorizingCopyWithAssumedAlignmentILi128EEENS4_14SM90_TMA_STOREES1B_S1Y_S1Y_EEEvvEEEEvNT_6ParamsE,@function
        .size           _ZN7cutlass13device_kernelINS_4gemm6kernel13GemmUniversalIN4cute5tupleIJiiiiEEENS1_10collective13CollectiveMmaINS1_35MainloopSm100TmaUmmaWarpSpecializedILi5ELi2ELi4ENS5_IJNS4_1CILi1EEENSA_ILi2EEESB_EEEEENS5_IJNSA_ILi128EEENSA_ILi64EEENSA_ILi32EEEEEENS_10bfloat16_tENS5_IJlSB_lEEESJ_SK_NS4_8TiledMMAINS4_8MMA_AtomIJNS4_20SM100_MMA_F16BF16_SSISJ_SJ_fLi128ELi64ELNS4_4UMMA5MajorE0ELSP_0ELNSO_7ScaleInE0ELSQ_0EEEEEENS4_6LayoutINS5_IJSB_SB_SB_EEENS5_IJNSA_ILi0EEESV_SV_EEEEENS5_IJNS4_10UnderscoreESY_SY_EEEEENS4_23SM90_TMA_LOAD_MULTICASTENS4_14ComposedLayoutINS4_7SwizzleILi2ELi4ELi3EEENS4_18smem_ptr_flag_bitsILi16EEENST_INS5_IJNSA_ILi8EEESH_EEENS5_IJSH_SB_EEEEEEEvNS4_8identityENS4_13SM90_TMA_LOADES1B_vS1C_EENS_8epilogue10collective18CollectiveEpilogueINS1F_23Sm100TmaWarpSpecializedILi3ELi2ELi32ELb1ELb0EEEJSI_NS5_IJNST_ISF_SB_EENST_ISH_SB_EEEEESJ_SK_SJ_SK_NS1F_6fusion15FusionCallbacksIS1J_NS1N_17LinearCombinationISJ_fSJ_fLNS_15FloatRoundStyleE2EEESI_S1M_JEEENS4_5SM1004TMEM4LOAD26SM100_TMEM_LOAD_32dp32b32xES1D_S1B_NS4_39AutoVectorizingCopyWithAssumedAlignmentILi128EEENS4_14SM90_TMA_STOREES1B_S1Y_S1Y_EEEvvEEEEvNT_6ParamsE,(.L_x_164 - _ZN7cutlass13device_kernelINS_4gemm6kernel13GemmUniversalIN4cute5tupleIJiiiiEEENS1_10collective13CollectiveMmaINS1_35MainloopSm100TmaUmmaWarpSpecializedILi5ELi2ELi4ENS5_IJNS4_1CILi1EEENSA_ILi2EEESB_EEEEENS5_IJNSA_ILi128EEENSA_ILi64EEENSA_ILi32EEEEEENS_10bfloat16_tENS5_IJlSB_lEEESJ_SK_NS4_8TiledMMAINS4_8MMA_AtomIJNS4_20SM100_MMA_F16BF16_SSISJ_SJ_fLi128ELi64ELNS4_4UMMA5MajorE0ELSP_0ELNSO_7ScaleInE0ELSQ_0EEEEEENS4_6LayoutINS5_IJSB_SB_SB_EEENS5_IJNSA_ILi0EEESV_SV_EEEEENS5_IJNS4_10UnderscoreESY_SY_EEEEENS4_23SM90_TMA_LOAD_MULTICASTENS4_14ComposedLayoutINS4_7SwizzleILi2ELi4ELi3EEENS4_18smem_ptr_flag_bitsILi16EEENST_INS5_IJNSA_ILi8EEESH_EEENS5_IJSH_SB_EEEEEEEvNS4_8identityENS4_13SM90_TMA_LOADES1B_vS1C_EENS_8epilogue10collective18CollectiveEpilogueINS1F_23Sm100TmaWarpSpecializedILi3ELi2ELi32ELb1ELb0EEEJSI_NS5_IJNST_ISF_SB_EENST_ISH_SB_EEEEESJ_SK_SJ_SK_NS1F_6fusion15FusionCallbacksIS1J_NS1N_17LinearCombinationISJ_fSJ_fLNS_15FloatRoundStyleE2EEESI_S1M_JEEENS4_5SM1004TMEM4LOAD26SM100_TMEM_LOAD_32dp32b32xES1D_S1B_NS4_39AutoVectorizingCopyWithAssumedAlignmentILi128EEENS4_14SM90_TMA_STOREES1B_S1Y_S1Y_EEEvvEEEEvNT_6ParamsE)
        .other          _ZN7cutlass13device_kernelINS_4gemm6kernel13GemmUniversalIN4cute5tupleIJiiiiEEENS1_10collective13CollectiveMmaINS1_35MainloopSm100TmaUmmaWarpSpecializedILi5ELi2ELi4ENS5_IJNS4_1CILi1EEENSA_ILi2EEESB_EEEEENS5_IJNSA_ILi128EEENSA_ILi64EEENSA_ILi32EEEEEENS_10bfloat16_tENS5_IJlSB_lEEESJ_SK_NS4_8TiledMMAINS4_8MMA_AtomIJNS4_20SM100_MMA_F16BF16_SSISJ_SJ_fLi128ELi64ELNS4_4UMMA5MajorE0ELSP_0ELNSO_7ScaleInE0ELSQ_0EEEEEENS4_6LayoutINS5_IJSB_SB_SB_EEENS5_IJNSA_ILi0EEESV_SV_EEEEENS5_IJNS4_10UnderscoreESY_SY_EEEEENS4_23SM90_TMA_LOAD_MULTICASTENS4_14ComposedLayoutINS4_7SwizzleILi2ELi4ELi3EEENS4_18smem_ptr_flag_bitsILi16EEENST_INS5_IJNSA_ILi8EEESH_EEENS5_IJSH_SB_EEEEEEEvNS4_8identityENS4_13SM90_TMA_LOADES1B_vS1C_EENS_8epilogue10collective18CollectiveEpilogueINS1F_23Sm100TmaWarpSpecializedILi3ELi2ELi32ELb1ELb0EEEJSI_NS5_IJNST_ISF_SB_EENST_ISH_SB_EEEEESJ_SK_SJ_SK_NS1F_6fusion15FusionCallbacksIS1J_NS1N_17LinearCombinationISJ_fSJ_fLNS_15FloatRoundStyleE2EEESI_S1M_JEEENS4_5SM1004TMEM4LOAD26SM100_TMEM_LOAD_32dp32b32xES1D_S1B_NS4_39AutoVectorizingCopyWithAssumedAlignmentILi128EEENS4_14SM90_TMA_STOREES1B_S1Y_S1Y_EEEvvEEEEvNT_6ParamsE,@"STO_CUDA_ENTRY STV_DEFAULT"
_ZN7cutlass13device_kernelINS_4gemm6kernel13GemmUniversalIN4cute5tupleIJiiiiEEENS1_10collective13CollectiveMmaINS1_35MainloopSm100TmaUmmaWarpSpecializedILi5ELi2ELi4ENS5_IJNS4_1CILi1EEENSA_ILi2EEESB_EEEEENS5_IJNSA_ILi128EEENSA_ILi64EEENSA_ILi32EEEEEENS_10bfloat16_tENS5_IJlSB_lEEESJ_SK_NS4_8TiledMMAINS4_8MMA_AtomIJNS4_20SM100_MMA_F16BF16_SSISJ_SJ_fLi128ELi64ELNS4_4UMMA5MajorE0ELSP_0ELNSO_7ScaleInE0ELSQ_0EEEEEENS4_6LayoutINS5_IJSB_SB_SB_EEENS5_IJNSA_ILi0EEESV_SV_EEEEENS5_IJNS4_10UnderscoreESY_SY_EEEEENS4_23SM90_TMA_LOAD_MULTICASTENS4_14ComposedLayoutINS4_7SwizzleILi2ELi4ELi3EEENS4_18smem_ptr_flag_bitsILi16EEENST_INS5_IJNSA_ILi8EEESH_EEENS5_IJSH_SB_EEEEEEEvNS4_8identityENS4_13SM90_TMA_LOADES1B_vS1C_EENS_8epilogue10collective18CollectiveEpilogueINS1F_23Sm100TmaWarpSpecializedILi3ELi2ELi32ELb1ELb0EEEJSI_NS5_IJNST_ISF_SB_EENST_ISH_SB_EEEEESJ_SK_SJ_SK_NS1F_6fusion15FusionCallbacksIS1J_NS1N_17LinearCombinationISJ_fSJ_fLNS_15FloatRoundStyleE2EEESI_S1M_JEEENS4_5SM1004TMEM4LOAD26SM100_TMEM_LOAD_32dp32b32xES1D_S1B_NS4_39AutoVectorizingCopyWithAssumedAlignmentILi128EEENS4_14SM90_TMA_STOREES1B_S1Y_S1Y_EEEvvEEEEvNT_6ParamsE:
[----:B------:R-:W1:Y:S01]  /*0000*/  LDC R1, c[0x0][0x37c] ;  /* 0x0000df00ff017b82 */ /* 0x000e620000000800 */
[----:B------:R-:W2:Y:S01]  /*0010*/  S2R R91, SR_TID.X ;  /* 0x00000000005b7919 */ /* 0x000ea20000002100 */
[----:B------:R-:W3:Y:S01]  /*0020*/  LDCU.64 UR8, c[0x0][0x890] ;  /* 0x00011200ff0877ac */ /* 0x000ee20008000a00 */
[----:B------:R-:W-:Y:S02]  /*0030*/  PRMT R84, RZ, 0x7610, R84 ;  /* 0x00007610ff547816 */ /* 0x000fe40000000054 */
[----:B------:R-:W-:Y:S01]  /*0040*/  ELECT P3, URZ, PT ;  /* 0x0000000000ff782f */ /* 0x000fe20003860000 */
[----:B---3--:R-:W-:-:S04]  /*0050*/  UISETP.NE.U32.AND UP0, UPT, UR8, URZ, UPT ;  /* 0x000000ff0800728c */ /* 0x008fc8000bf05070 */
[----:B------:R-:W-:Y:S01]  /*0060*/  UISETP.NE.AND.EX UP0, UPT, UR9, URZ, UPT, UP0 ;  /* 0x000000ff0900728c */ /* 0x000fe2000bf05300 */
[----:B--2---:R-:W-:-:S05]  /*0070*/  SHF.R.U32.HI R85, RZ, 0x5, R91 ;  /* 0x00000005ff557819 */ /* 0x004fca000001165b */
[----:B------:R-:W2:Y:S02]  /*0080*/  SHFL.IDX PT, R0, R85, RZ, 0x1f ;  /* 0x00001fff55007589 */ /* 0x000ea400000e0000 */
[----:B--2---:R-:W-:Y:S01]  /*0090*/  R2UR UR22, R0 ;  /* 0x00000000001672ca */ /* 0x004fe200000e0000 */
[----:B-1----:R-:W-:-:S14]  /*00a0*/  BRA.U UP0, `(.L_x_0) ;  /* 0x0000000100307547 */ /* 0x002fdc000b800000 */
[----:B------:R-:W1:Y:S02]  /*00b0*/  LDCU.64 UR4, c[0x0][0x888] ;  /* 0x00011100ff0477ac */ /* 0x000e640008000a00 */
[----:B-1----:R-:W-:-:S04]  /*00c0*/  UISETP.NE.U32.AND UP0, UPT, UR4, URZ, UPT ;  /* 0x000000ff0400728c */ /* 0x002fc8000bf05070 */
[----:B------:R-:W-:-:S09]  /*00d0*/  UISETP.NE.AND.EX UP0, UPT, UR5, URZ, UPT, UP0 ;  /* 0x000000ff0500728c */ /* 0x000fd2000bf05300 */
[----:B------:R-:W-:Y:S05]  /*00e0*/  BRA.U !UP0, `(.L_x_1) ;  /* 0x0000000108147547 */ /* 0x000fea000b800000 */
[----:B------:R-:W1:Y:S01]  /*00f0*/  LDC.64 R2, c[0x0][0x888] ;  /* 0x00022200ff027b82 */ /* 0x000e620000000a00 */
[----:B------:R-:W1:Y:S02]  /*0100*/  LDCU.64 UR4, c[0x0][0x358] ;  /* 0x00006b00ff0477ac */ /* 0x000e640008000a00 */
[----:B-1----:R1:W5:Y:S01]  /*0110*/  LDG.E R41, desc[UR4][R2.64] ;  /* 0x0000000402297981 */ /* 0x002362000c1e1900 */
[----:B------:R-:W-:Y:S01]  /*0120*/  HFMA2 R84, -RZ, RZ, 0, 5.9604644775390625e-08 ;  /* 0x00000001ff547431 */ /* 0x000fe200000001ff */
[----:B------:R-:W-:Y:S05]  /*0130*/  BRA `(.L_x_0) ;  /* 0x00000000000c7947 */ /* 0x000fea0003800000 */
.L_x_1:
[----:B------:R-:W1:Y:S01]  /*0140*/  LDCU UR4, c[0x0][0x880] ;  /* 0x00011000ff0477ac */ /* 0x000e620008000800 */
[----:B------:R-:W-:Y:S01]  /*0150*/  HFMA2 R84, -RZ, RZ, 0, 5.9604644775390625e-08 ;  /* 0x00000001ff547431 */ /* 0x000fe200000001ff */
[----:B-1----:R-:W-:-:S07]  /*0160*/  MOV R41, UR4 ;  /* 0x0000000400297c02 */ /* 0x002fce0008000f00 */
.L_x_0:
[----:B------:R-:W2:Y:S02]  /*0170*/  LDCU.64 UR4, c[0x0][0x8b0] ;  /* 0x00011600ff0477ac */ /* 0x000ea40008000a00 */
[----:B--2---:R-:W-:-:S04]  /*0180*/  UISETP.NE.U32.AND UP0, UPT, UR4, URZ, UPT ;  /* 0x000000ff0400728c */ /* 0x004fc8000bf05070 */
[----:B------:R-:W-:-:S09]  /*0190*/  UISETP.NE.AND.EX UP0, UPT, UR5, URZ, UPT, UP0 ;  /* 0x000000ff0500728c */ /* 0x000fd2000bf05300 */
[----:B------:R-:W-:Y:S05]  /*01a0*/  BRA.U UP0, `(.L_x_2) ;  /* 0x0000000100287547 */ /* 0x000fea000b800000 */
[----:B------:R-:W2:Y:S02]  /*01b0*/  LDCU.64 UR4, c[0x0][0x8a8] ;  /* 0x00011500ff0477ac */ /* 0x000ea40008000a00 */
[----:B--2---:R-:W-:-:S04]  /*01c0*/  UISETP.NE.U32.AND UP0, UPT, UR4, URZ, UPT ;  /* 0x000000ff0400728c */ /* 0x004fc8000bf05070 */
[----:B------:R-:W-:-:S09]  /*01d0*/  UISETP.NE.AND.EX UP0, UPT, UR5, URZ, UPT, UP0 ;  /* 0x000000ff0500728c */ /* 0x000fd2000bf05300 */
[----:B------:R-:W-:Y:S05]  /*01e0*/  BRA.U !UP0, `(.L_x_3) ;  /* 0x0000000108107547 */ /* 0x000fea000b800000 */
[----:B------:R-:W2:Y:S01]  /*01f0*/  LDC.64 R38, c[0x0][0x8a8] ;  /* 0x00022a00ff267b82 */ /* 0x000ea20000000a00 */
[----:B------:R-:W2:Y:S02]  /*0200*/  LDCU.64 UR4, c[0x0][0x358] ;  /* 0x00006b00ff0477ac */ /* 0x000ea40008000a00 */
[----:B--2---:R2:W5:Y:S01]  /*0210*/  LDG.E R38, desc[UR4][R38.64] ;  /* 0x0000000426267981 */ /* 0x004562000c1e1900 */
[----:B------:R-:W-:Y:S05]  /*0220*/  BRA `(.L_x_2) ;  /* 0x0000000000087947 */ /* 0x000fea0003800000 */
.L_x_3:
[----:B------:R-:W2:Y:S02]  /*0230*/  LDCU UR4, c[0x0][0x8a0] ;  /* 0x00011400ff0477ac */ /* 0x000ea40008000800 */
[----:B--2---:R-:W-:Y:S02]  /*0240*/  MOV R38, UR4 ;  /* 0x0000000400267c02 */ /* 0x004fe40008000f00 */
.L_x_2:
[----:B------:R-:W-:Y:S01]  /*0250*/  IMAD.U32 R0, RZ, RZ, UR22 ;  /* 0x00000016ff007e24 */ /* 0x000fe2000f8e00ff */
[----:B------:R-:W-:Y:S04]  /*0260*/  BSSY.RECONVERGENT B0, `(.L_x_4) ;  /* 0x000000c000007945 */ /* 0x000fe80003800200 */
[C---:B------:R-:W-:Y:S02]  /*0270*/  ISETP.NE.OR P1, PT, R0.reuse, 0x1, !P3 ;  /* 0x000000010000780c */ /* 0x040fe40005f25670 */
[----:B------:R-:W-:-:S11]  /*0280*/  ISETP.NE.OR P0, PT, R0, 0x3, !P3 ;  /* 0x000000030000780c */ /* 0x000fd60005f05670 */
[----:B------:R-:W-:Y:S05]  /*0290*/  @P1 BRA `(.L_x_5) ;  /* 0x0000000000201947 */ /* 0x000fea0003800000 */
[----:B------:R-:W3:Y:S02]  /*02a0*/  LDCU.64 UR4, c[0x0][0x348] ;  /* 0x00006900ff0477ac */ /* 0x000ee40008000a00 */
[----:B---3--:R-:W-:Y:S02]  /*02b0*/  UIADD3 UR6, UP1, UPT, UR4, 0x80, URZ ;  /* 0x0000008004067890 */ /* 0x008fe4000ff3e0ff */
[----:B------:R-:W-:Y:S02]  /*02c0*/  UIADD3 UR4, UP0, UPT, UR4, 0x180, URZ ;  /* 0x0000018004047890 */ /* 0x000fe4000ff1e0ff */
[----:B------:R-:W-:Y:S02]  /*02d0*/  UIADD3.X UR7, UPT, UPT, URZ, UR5, URZ, UP1, !UPT ;  /* 0x00000005ff077290 */ /* 0x000fe40008ffe4ff */
[----:B------:R-:W-:-:S07]  /*02e0*/  UIADD3.X UR5, UPT, UPT, URZ, UR5, URZ, UP0, !UPT ;  /* 0x00000005ff057290 */ /* 0x000fce00087fe4ff */
[----:B------:R3:W-:Y:S02]  /*02f0*/  UTMACCTL.PF [UR6] ;  /* 0x00000000060079b9 */ /* 0x0007e40008040000 */
[----:B------:R3:W-:Y:S02]  /*0300*/  UTMACCTL.PF [UR4] ;  /* 0x00000000040079b9 */ /* 0x0007e40008040000 */
[----:B---3--:R-:W-:Y:S01]  /*0310*/  NOP ;  /* 0x0000000000007918 */ /* 0x008fe20000000000 */
.L_x_5:
[----:B------:R-:W-:Y:S05]  /*0320*/  BSYNC.RECONVERGENT B0 ;  /* 0x0000000000007941 */ /* 0x000fea0003800200 */
.L_x_4:
[----:B------:R-:W-:Y:S04]  /*0330*/  BSSY.RECONVERGENT B0, `(.L_x_6) ;  /* 0x000000a000007945 */ /* 0x000fe80003800200 */
        /* <DEDUP_REMOVED lines=9> */
.L_x_7:
[----:B------:R-:W-:Y:S05]  /*03d0*/  BSYNC.RECONVERGENT B0 ;  /* 0x0000000000007941 */ /* 0x000fea0003800200 */
.L_x_6:
[----:B------:R-:W3:Y:S01]  /*03e0*/  LDCU.64 UR4, c[0x0][0x888] ;  /* 0x00011100ff0477ac */ /* 0x000ee20008000a00 */
[----:B------:R-:W-:Y:S02]  /*03f0*/  UISETP.EQ.U32.AND UP1, UPT, UR8, URZ, UPT ;  /* 0x000000ff0800728c */ /* 0x000fe4000bf22070 */
[----:B------:R-:W-:Y:S02]  /*0400*/  UPLOP3.LUT UP3, UPT, UPT, UPT, UPT, 0x80, 0x8 ;  /* 0x000000000008789c */ /* 0x000fe40003f6f070 */
[----:B---3--:R-:W-:-:S04]  /*0410*/  UISETP.NE.U32.AND UP0, UPT, UR4, URZ, UPT ;  /* 0x000000ff0400728c */ /* 0x008fc8000bf05070 */
[----:B------:R-:W-:-:S04]  /*0420*/  UISETP.NE.AND.EX UP0, UPT, UR5, URZ, UPT, UP0 ;  /* 0x000000ff0500728c */ /* 0x000fc8000bf05300 */
[----:B------:R-:W-:-:S04]  /*0430*/  UISETP.EQ.OR.EX UP2, UPT, UR9, URZ, !UP0, UP1 ;  /* 0x000000ff0900728c */ /* 0x000fc8000c742710 */
[----:B------:R-:W-:-:S06]  /*0440*/  UP2UR UR4, UPR, URZ, 0x4 ;  /* 0x00000004ff047883 */ /* 0x000fcc0008000000 */
[----:B------:R-:W-:Y:S01]  /*0450*/  MOV R88, UR4 ;  /* 0x0000000400587c02 */ /* 0x000fe20008000f00 */
[----:B------:R-:W-:Y:S06]  /*0460*/  BRA.U !UP2, `(.L_x_8) ;  /* 0x000000010a207547 */ /* 0x000fec000b800000 */
[----:B------:R-:W-:Y:S01]  /*0470*/  UISETP.NE.U32.AND UP1, UPT, UR8, URZ, UPT ;  /* 0x000000ff0800728c */ /* 0x000fe2000bf25070 */
[----:B-----5:R-:W-:Y:S01]  /*0480*/  FSETP.NEU.AND P0, PT, R41, RZ, PT ;  /* 0x000000ff2900720b */ /* 0x020fe20003f0d000 */
[----:B------:R-:W-:Y:S02]  /*0490*/  USEL UR4, URZ, 0xffffffff, UP0 ;  /* 0xffffffffff047887 */ /* 0x000fe40008000000 */
[----:B------:R-:W-:-:S10]  /*04a0*/  UISETP.NE.AND.EX UP1, UPT, UR9, URZ, UPT, UP1 ;  /* 0x000000ff0900728c */ /* 0x000fd4000bf25310 */
[----:B------:R-:W-:Y:S01]  /*04b0*/  VOTEU.ANY UP0, P0 ;  /* 0x0000000000ff7886 */ /* 0x000fe20000000100 */
[----:B------:R-:W-:-:S04]  /*04c0*/  @!UP1 USEL UR4, URZ, 0xffffffff, UP0 ;  /* 0xffffffffff049887 */ /* 0x000fc80008000000 */
[----:B------:R-:W-:-:S04]  /*04d0*/  ULOP3.LUT UR4, UR4, 0x1, URZ, 0xc0, !UPT ;  /* 0x0000000104047892 */ /* 0x000fc8000f8ec0ff */
[----:B------:R-:W-:-:S11]  /*04e0*/  UISETP.NE.U32.AND UP3, UPT, UR4, 0x1, UPT ;  /* 0x000000010400788c */ /* 0x000fd6000bf65070 */
.L_x_8:
[----:B-1----:R-:W1:Y:S01]  /*04f0*/  SHFL.IDX PT, R2, R85, RZ, 0x1f ;  /* 0x00001fff55027589 */ /* 0x002e6200000e0000 */
[----:B------:R-:W-:-:S04]  /*0500*/  UISETP.NE.AND UP0, UPT, UR22, 0x2, UPT ;  /* 0x000000021600788c */ /* 0x000fc8000bf05270 */
[----:B------:R-:W-:Y:S01]  /*0510*/  USEL UR37, URZ, 0x1, UP0 ;  /* 0x00000001ff257887 */ /* 0x000fe20008000000 */
[----:B-1----:R-:W-:-:S13]  /*0520*/  ISETP.NE.AND P0, PT, R2, RZ, PT ;  /* 0x000000ff0200720c */ /* 0x002fda0003f05270 */
[----:B------:R-:W-:Y:S05]  /*0530*/  @P0 BRA `(.L_x_9) ;  /* 0x0000000000600947 */ /* 0x000fea0003800000 */
[----:B------:R-:W1:Y:S01]  /*0540*/  S2UR UR4, SR_CgaCtaId ;  /* 0x00000000000479c3 */ /* 0x000e620000008800 */
[----:B------:R-:W-:Y:S01]  /*0550*/  UMOV UR5, 0x400 ;  /* 0x0000040000057882 */ /* 0x000fe20000000000 */
[----:B------:R-:W-:Y:S01]  /*0560*/  UMOV UR8, 0x1 ;  /* 0x0000000100087882 */ /* 0x000fe20000000000 */
[----:B------:R-:W-:Y:S01]  /*0570*/  UMOV UR6, 0x2 ;  /* 0x0000000200067882 */ /* 0x000fe20000000000 */
[----:B------:R-:W-:-:S04]  /*0580*/  UIADD3 UR8, UPT, UPT, -UR8, 0x100000, URZ ;  /* 0x0010000008087890 */ /* 0x000fc8000fffe1ff */
[----:B------:R-:W-:Y:S02]  /*0590*/  USHF.L.U32 UR9, UR8, 0xb, URZ ;  /* 0x0000000b08097899 */ /* 0x000fe400080006ff */
[----:B------:R-:W-:Y:S02]  /*05a0*/  USHF.L.U32 UR8, UR8, 0x1, URZ ;  /* 0x0000000108087899 */ /* 0x000fe400080006ff */
[----:B------:R-:W-:-:S04]  /*05b0*/  UIADD3 UR6, UPT, UPT, -UR6, 0x100000, URZ ;  /* 0x0010000006067890 */ /* 0x000fc8000fffe1ff */
[----:B------:R-:W-:Y:S02]  /*05c0*/  USHF.L.U32 UR7, UR6, 0xb, URZ ;  /* 0x0000000b06077899 */ /* 0x000fe400080006ff */
[----:B------:R-:W-:Y:S01]  /*05d0*/  USHF.L.U32 UR6, UR6, 0x1, URZ ;  /* 0x0000000106067899 */ /* 0x000fe200080006ff */
[----:B------:R-:W-:Y:S01]  /*05e0*/  ELECT P0, URZ, PT ;  /* 0x0000000000ff782f */ /* 0x000fe20003800000 */
[----:B-1----:R-:W-:Y:S01]  /*05f0*/  ULEA UR4, UR4, UR5, 0x18 ;  /* 0x0000000504047291 */ /* 0x002fe2000f8ec0ff */
[----:B------:R-:W1:Y:S11]  /*0600*/  FENCE.VIEW.ASYNC.S ;  /* 0x00000000000073c6 */ /* 0x000e760000000000 */
[----:B-1----:R1:W3:Y:S01]  /*0610*/  SYNCS.EXCH.64 URZ, [UR4], UR8 ;  /* 0x0000000804ff75b2 */ /* 0x0022e20008000100 */
[----:B------:R1:W4:Y:S01]  /*0620*/  SYNCS.EXCH.64 URZ, [UR4+0x28], UR6 ;  /* 0x0000280604ff75b2 */ /* 0x0003220008000100 */
[----:B------:R1:W1:Y:S01]  /*0630*/  SYNCS.EXCH.64 URZ, [UR4+0x8], UR8 ;  /* 0x0000080804ff75b2 */ /* 0x0002620008000100 */
[----:B------:R1:W1:Y:S01]  /*0640*/  SYNCS.EXCH.64 URZ, [UR4+0x30], UR6 ;  /* 0x0000300604ff75b2 */ /* 0x0002620008000100 */
[----:B------:R1:W1:Y:S01]  /*0650*/  SYNCS.EXCH.64 URZ, [UR4+0x10], UR8 ;  /* 0x0000100804ff75b2 */ /* 0x0002620008000100 */
[----:B------:R1:W1:Y:S01]  /*0660*/  SYNCS.EXCH.64 URZ, [UR4+0x38], UR6 ;  /* 0x0000380604ff75b2 */ /* 0x0002620008000100 */
[----:B------:R1:W1:Y:S01]  /*0670*/  SYNCS.EXCH.64 URZ, [UR4+0x18], UR8 ;  /* 0x0000180804ff75b2 */ /* 0x0002620008000100 */
[----:B------:R1:W1:Y:S01]  /*0680*/  SYNCS.EXCH.64 URZ, [UR4+0x40], UR6 ;  /* 0x0000400604ff75b2 */ /* 0x0002620008000100 */
[----:B------:R1:W1:Y:S01]  /*0690*/  SYNCS.EXCH.64 URZ, [UR4+0x20], UR8 ;  /* 0x0000200804ff75b2 */ /* 0x0002620008000100 */
[----:B------:R1:W1:Y:S01]  /*06a0*/  SYNCS.EXCH.64 URZ, [UR4+0x48], UR6 ;  /* 0x0000480604ff75b2 */ /* 0x0002620008000100 */
[----:B------:R-:W-:Y:S01]  /*06b0*/  NOP ;  /* 0x0000000000007918 */ /* 0x000fe20000000000 */
.L_x_9:
[----:B------:R-:W2:Y:S01]  /*06c0*/  SHFL.IDX PT, R2, R85, RZ, 0x1f ;  /* 0x00001fff55027589 */ /* 0x000ea200000e0000 */
[----:B------:R-:W-:Y:S01]  /*06d0*/  NOP ;  /* 0x0000000000007918 */ /* 0x000fe20000000000 */
[----:B--2---:R-:W-:-:S13]  /*06e0*/  ISETP.NE.AND P0, PT, R2, 0x1, PT ;  /* 0x000000010200780c */ /* 0x004fda0003f05270 */
[----:B------:R-:W-:Y:S05]  /*06f0*/  @P0 BRA `(.L_x_10) ;  /* 0x0000000000500947 */ /* 0x000fea0003800000 */
[----:B-1----:R-:W1:Y:S01]  /*0700*/  S2UR UR4, SR_CgaCtaId ;  /* 0x00000000000479c3 */ /* 0x002e620000008800 */
        /* <DEDUP_REMOVED lines=12> */
[----:B-1----:R2:W1:Y:S01]  /*07d0*/  SYNCS.EXCH.64 URZ, [UR4+0x50], UR8 ;  /* 0x0000500804ff75b2 */ /* 0x0024620008000100 */
[----:B------:R2:W1:Y:S01]  /*07e0*/  SYNCS.EXCH.64 URZ, [UR4+0x68], UR6 ;  /* 0x0000680604ff75b2 */ /* 0x0004620008000100 */
[----:B------:R2:W1:Y:S01]  /*07f0*/  SYNCS.EXCH.64 URZ, [UR4+0x58], UR8 ;  /* 0x0000580804ff75b2 */ /* 0x0004620008000100 */
[----:B------:R2:W1:Y:S01]  /*0800*/  SYNCS.EXCH.64 URZ, [UR4+0x70], UR6 ;  /* 0x0000700604ff75b2 */ /* 0x0004620008000100 */
[----:B------:R2:W1:Y:S01]  /*0810*/  SYNCS.EXCH.64 URZ, [UR4+0x60], UR8 ;  /* 0x0000600804ff75b2 */ /* 0x0004620008000100 */
[----:B------:R2:W1:Y:S02]  /*0820*/  SYNCS.EXCH.64 URZ, [UR4+0x78], UR6 ;  /* 0x0000780604ff75b2 */ /* 0x0004640008000100 */
[----:B--2---:R-:W-:Y:S01]  /*0830*/  NOP ;  /* 0x0000000000007918 */ /* 0x004fe20000000000 */
.L_x_10:
[----:B------:R-:W2:Y:S01]  /*0840*/  SHFL.IDX PT, R2, R85, RZ, 0x1f ;  /* 0x00001fff55027589 */ /* 0x000ea200000e0000 */
[----:B------:R-:W-:Y:S01]  /*0850*/  NOP ;  /* 0x0000000000007918 */ /* 0x000fe20000000000 */
[----:B--2---:R-:W-:-:S13]  /*0860*/  ISETP.NE.AND P0, PT, R2, 0x3, PT ;  /* 0x000000030200780c */ /* 0x004fda0003f05270 */
[----:B------:R-:W-:Y:S05]  /*0870*/  @P0 BRA `(.L_x_11) ;  /* 0x0000000000300947 */ /* 0x000fea0003800000 */
[----:B-1----:R-:W1:Y:S01]  /*0880*/  S2UR UR6, SR_CgaCtaId ;  /* 0x00000000000679c3 */ /* 0x002e620000008800 */
[----:B------:R-:W-:Y:S01]  /*0890*/  UMOV UR4, 0x400 ;  /* 0x0000040000047882 */ /* 0x000fe20000000000 */
[----:B------:R-:W-:Y:S01]  /*08a0*/  UMOV UR5, 0x20 ;  /* 0x0000002000057882 */ /* 0x000fe20000000000 */
[----:B------:R-:W-:Y:S01]  /*08b0*/  ELECT P0, URZ, PT ;  /* 0x0000000000ff782f */ /* 0x000fe20003800000 */
[----:B-1----:R-:W-:Y:S02]  /*08c0*/  ULEA UR6, UR6, UR4, 0x18 ;  /* 0x0000000406067291 */ /* 0x002fe4000f8ec0ff */
[----:B------:R-:W-:-:S04]  /*08d0*/  UIADD3 UR4, UPT, UPT, -UR5, 0x100000, URZ ;  /* 0x0010000005047890 */ /* 0x000fc8000fffe1ff */
[----:B------:R-:W-:Y:S02]  /*08e0*/  USHF.L.U32 UR5, UR4, 0xb, URZ ;  /* 0x0000000b04057899 */ /* 0x000fe400080006ff */
[----:B------:R-:W-:Y:S01]  /*08f0*/  USHF.L.U32 UR4, UR4, 0x1, URZ ;  /* 0x0000000104047899 */ /* 0x000fe200080006ff */
[----:B------:R-:W1:Y:S11]  /*0900*/  FENCE.VIEW.ASYNC.S ;  /* 0x00000000000073c6 */ /* 0x000e760000000000 */
[----:B-1----:R2:W1:Y:S01]  /*0910*/  SYNCS.EXCH.64 URZ, [UR6+0x80], UR4 ;  /* 0x0000800406ff75b2 */ /* 0x0024620008000100 */
[----:B------:R2:W1:Y:S02]  /*0920*/  SYNCS.EXCH.64 URZ, [UR6+0x88], UR4 ;  /* 0x0000880406ff75b2 */ /* 0x0004640008000100 */
[----:B--2---:R-:W-:Y:S01]  /*0930*/  NOP ;  /* 0x0000000000007918 */ /* 0x004fe20000000000 */
.L_x_11:
[----:B------:R-:W2:Y:S01]  /*0940*/  SHFL.IDX PT, R2, R85, RZ, 0x1f ;  /* 0x00001fff55027589 */ /* 0x000ea200000e0000 */
[----:B------:R-:W-:Y:S01]  /*0950*/  NOP ;  /* 0x0000000000007918 */ /* 0x000fe20000000000 */
[----:B--2---:R-:W-:-:S13]  /*0960*/  ISETP.NE.AND P0, PT, R2, 0x4, PT ;  /* 0x000000040200780c */ /* 0x004fda0003f05270 */
[----:B------:R-:W-:Y:S05]  /*0970*/  @P0 BRA `(.L_x_12) ;  /* 0x00000000004c0947 */ /* 0x000fea0003800000 */
[----:B-1----:R-:W1:Y:S01]  /*0980*/  S2UR UR6, SR_CgaCtaId ;  /* 0x00000000000679c3 */ /* 0x002e620000008800 */
[----:B------:R-:W-:Y:S01]  /*0990*/  UMOV UR4, 0x1e0 ;  /* 0x000001e000047882 */ /* 0x000fe20000000000 */
[----:B------:R-:W-:Y:S01]  /*09a0*/  UMOV UR5, 0x400 ;  /* 0x0000040000057882 */ /* 0x000fe20000000000 */
[----:B------:R-:W-:Y:S01]  /*09b0*/  USEL UR4, UR4, 0x1a0, UP3 ;  /* 0x000001a004047887 */ /* 0x000fe20009800000 */
[----:B------:R-:W-:Y:S01]  /*09c0*/  UMOV UR8, 0x1 ;  /* 0x0000000100087882 */ /* 0x000fe20000000000 */
[----:B------:R-:W-:Y:S01]  /*09d0*/  ELECT P0, URZ, PT ;  /* 0x0000000000ff782f */ /* 0x000fe20003800000 */
[----:B------:R-:W-:-:S04]  /*09e0*/  UIADD3 UR8, UPT, UPT, -UR8, 0x100000, URZ ;  /* 0x0010000008087890 */ /* 0x000fc8000fffe1ff */
[----:B------:R-:W-:Y:S02]  /*09f0*/  USHF.L.U32 UR9, UR8, 0xb, URZ ;  /* 0x0000000b08097899 */ /* 0x000fe400080006ff */
[----:B------:R-:W-:Y:S02]  /*0a00*/  USHF.L.U32 UR8, UR8, 0x1, URZ ;  /* 0x0000000108087899 */ /* 0x000fe400080006ff */
[----:B-1----:R-:W-:Y:S02]  /*0a10*/  ULEA UR6, UR6, UR5, 0x18 ;  /* 0x0000000506067291 */ /* 0x002fe4000f8ec0ff */
[----:B------:R-:W-:-:S04]  /*0a20*/  UIADD3 UR4, UPT, UPT, -UR4, 0x100000, URZ ;  /* 0x0010000004047890 */ /* 0x000fc8000fffe1ff */
[----:B------:R-:W-:Y:S02]  /*0a30*/  USHF.L.U32 UR5, UR4, 0xb, URZ ;  /* 0x0000000b04057899 */ /* 0x000fe400080006ff */
[----:B------:R-:W-:Y:S01]  /*0a40*/  USHF.L.U32 UR4, UR4, 0x1, URZ ;  /* 0x0000000104047899 */ /* 0x000fe200080006ff */
[----:B------:R-:W1:Y:S03]  /*0a50*/  FENCE.VIEW.ASYNC.S ;  /* 0x00000000000073c6 */ /* 0x000e660000000000 */
[----:B-1----:R2:W1:Y:S08]  /*0a60*/  SYNCS.EXCH.64 URZ, [UR6+0x90], UR8 ;  /* 0x0000900806ff75b2 */ /* 0x0024700008000100 */
[----:B------:R2:W1:Y:S01]  /*0a70*/  SYNCS.EXCH.64 URZ, [UR6+0xa0], UR4 ;  /* 0x0000a00406ff75b2 */ /* 0x0004620008000100 */
[----:B------:R2:W1:Y:S01]  /*0a80*/  SYNCS.EXCH.64 URZ, [UR6+0x98], UR8 ;  /* 0x0000980806ff75b2 */ /* 0x0004620008000100 */
[----:B------:R2:W1:Y:S02]  /*0a90*/  SYNCS.EXCH.64 URZ, [UR6+0xa8], UR4 ;  /* 0x0000a80406ff75b2 */ /* 0x0004640008000100 */
[----:B--2---:R-:W-:Y:S01]  /*0aa0*/  NOP ;  /* 0x0000000000007918 */ /* 0x004fe20000000000 */
.L_x_12:
        /* <DEDUP_REMOVED lines=22> */
[----:B------:R2:W1:Y:S01]  /*0c10*/  SYNCS.EXCH.64 URZ, [UR4+0xe0], UR6 ;  /* 0x0000e00604ff75b2 */ /* 0x0004620008000100 */
[----:B------:R2:W1:Y:S01]  /*0c20*/  SYNCS.EXCH.64 URZ, [UR4+0xc8], UR8 ;  /* 0x0000c80804ff75b2 */ /* 0x0004620008000100 */
[----:B------:R2:W1:Y:S02]  /*0c30*/  SYNCS.EXCH.64 URZ, [UR4+0xe8], UR6 ;  /* 0x0000e80604ff75b2 */ /* 0x0004640008000100 */
[----:B--2---:R-:W-:Y:S01]  /*0c40*/  NOP ;  /* 0x0000000000007918 */ /* 0x004fe20000000000 */
.L_x_13:
[----:B------:R-:W2:Y:S01]  /*0c50*/  SHFL.IDX PT, R2, R85, RZ, 0x1f ;  /* 0x00001fff55027589 */ /* 0x000ea200000e0000 */
[----:B------:R-:W-:Y:S01]  /*0c60*/  NOP ;  /* 0x0000000000007918 */ /* 0x000fe20000000000 */
[----:B--2---:R-:W-:-:S13]  /*0c70*/  ISETP.NE.AND P0, PT, R2, 0x3, PT ;  /* 0x000000030200780c */ /* 0x004fda0003f05270 */
[----:B------:R-:W-:Y:S05]  /*0c80*/  @P0 BRA `(.L_x_14) ;  /* 0x0000000000380947 */ /* 0x000fea0003800000 */
[----:B------:R-:W2:Y:S01]  /*0c90*/  S2UR UR5, SR_CgaCtaId ;  /* 0x00000000000579c3 */ /* 0x000ea20000008800 */
[----:B-1----:R-:W-:Y:S01]  /*0ca0*/  UMOV UR4, 0x400 ;  /* 0x0000040000047882 */ /* 0x002fe20000000000 */
[----:B------:R-:W-:Y:S01]  /*0cb0*/  UMOV UR6, 0x20 ;  /* 0x0000002000067882 */ /* 0x000fe20000000000 */
[----:B------:R-:W-:Y:S01]  /*0cc0*/  ELECT P0, URZ, PT ;  /* 0x0000000000ff782f */ /* 0x000fe20003800000 */
[----:B------:R-:W-:-:S04]  /*0cd0*/  UIADD3 UR6, UPT, UPT, -UR6, 0x100000, URZ ;  /* 0x0010000006067890 */ /* 0x000fc8000fffe1ff */
[----:B------:R-:W-:Y:S02]  /*0ce0*/  USHF.L.U32 UR7, UR6, 0xb, URZ ;  /* 0x0000000b06077899 */ /* 0x000fe400080006ff */
[----:B------:R-:W-:Y:S02]  /*0cf0*/  USHF.L.U32 UR6, UR6, 0x1, URZ ;  /* 0x0000000106067899 */ /* 0x000fe400080006ff */
[----:B--2---:R-:W-:Y:S01]  /*0d00*/  ULEA UR4, UR5, UR4, 0x18 ;  /* 0x0000000405047291 */ /* 0x004fe2000f8ec0ff */
[----:B------:R-:W1:Y:S11]  /*0d10*/  FENCE.VIEW.ASYNC.S ;  /* 0x00000000000073c6 */ /* 0x000e760000000000 */
[----:B-1----:R2:W1:Y:S01]  /*0d20*/  SYNCS.EXCH.64 URZ, [UR4+0xf0], UR6 ;  /* 0x0000f00604ff75b2 */ /* 0x0024620008000100 */
[----:B------:R2:W1:Y:S01]  /*0d30*/  SYNCS.EXCH.64 URZ, [UR4+0x100], UR6 ;  /* 0x0001000604ff75b2 */ /* 0x0004620008000100 */
[----:B------:R2:W1:Y:S01]  /*0d40*/  SYNCS.EXCH.64 URZ, [UR4+0xf8], UR6 ;  /* 0x0000f80604ff75b2 */ /* 0x0004620008000100 */
[----:B------:R2:W1:Y:S02]  /*0d50*/  SYNCS.EXCH.64 URZ, [UR4+0x108], UR6 ;  /* 0x0001080604ff75b2 */ /* 0x0004640008000100 */
[----:B--2---:R-:W-:Y:S01]  /*0d60*/  NOP ;  /* 0x0000000000007918 */ /* 0x004fe20000000000 */
.L_x_14:
[----:B-1----:R-:W1:Y:S01]  /*0d70*/  LDCU UR4, c[0x0][0x36c] ;  /* 0x00006d80ff0477ac */ /* 0x002e620008000800 */
[----:B------:R-:W-:Y:S01]  /*0d80*/  ISETP.NE.OR P3, PT, R0, 0x2, !P3 ;  /* 0x000000020000780c */ /* 0x000fe20005f65670 */
[----:B------:R-:W-:Y:S01]  /*0d90*/  NOP ;  /* 0x0000000000007918 */ /* 0x000fe20000000000 */
[----:B------:R-:W-:Y:S01]  /*0da0*/  LOP3.LUT R0, R91, 0x1f, RZ, 0xc0, !PT ;  /* 0x0000001f5b007812 */ /* 0x000fe200078ec0ff */
[----:B------:R-:W-:Y:S02]  /*0db0*/  UISETP.NE.AND UP4, UPT, UR22, URZ, UPT ;  /* 0x000000ff1600728c */ /* 0x000fe4000bf85270 */
[----:B-1----:R-:W-:-:S09]  /*0dc0*/  UISETP.EQ.U32.AND UP5, UPT, UR4, 0x1, UPT ;  /* 0x000000010400788c */ /* 0x002fd2000bfa2070 */
[----:B------:R-:W-:Y:S05]  /*0dd0*/  BRA.U !UP5, `(.L_x_15) ;  /* 0x000000010d087547 */ /* 0x000fea000b800000 */
[----:B---34-:R-:W-:Y:S01]  /*0de0*/  UCGABAR_ARV ;  /* 0x00000000000079c7 */ /* 0x018fe20008000000 */
[----:B------:R-:W-:Y:S05]  /*0df0*/  BRA `(.L_x_16) ;  /* 0x0000000000047947 */ /* 0x000fea0003800000 */
.L_x_15:
[----:B---34-:R-:W-:Y:S01]  /*0e00*/  NOP ;  /* 0x0000000000007918 */ /* 0x018fe20000000000 */
.L_x_16:
[----:B------:R-:W1:Y:S01]  /*0e10*/  S2UR UR7, SR_CTAID.X ;  /* 0x00000000000779c3 */ /* 0x000e620000002500 */
[----:B------:R-:W-:-:S05]  /*0e20*/  CS2R.32 R87, SR_CgaSize ;  /* 0x0000000000577805 */ /* 0x000fca0000008a00 */
[----:B------:R-:W-:-:S05]  /*0e30*/  IMAD R87, R87, -0xa0, RZ ;  /* 0xffffff6057577824 */ /* 0x000fca00078e02ff */
[----:B------:R-:W-:-:S14]  /*0e40*/  R2UR UR5, R87 ;  /* 0x00000000570572ca */ /* 0x000fdc00000e0000 */
[----:B------:R-:W2:Y:S01]  /*0e50*/  LDCU UR5, c[0x0][UR5+0x2b0] ;  /* 0x00005600050577ac */ /* 0x000ea20008000800 */
[----:B------:R-:W-:-:S05]  /*0e60*/  CS2R.32 R87, SR_CgaSize ;  /* 0x0000000000577805 */ /* 0x000fca0000008a00 */
[----:B------:R-:W-:-:S05]  /*0e70*/  IMAD R87, R87, -0xa0, RZ ;  /* 0xffffff6057577824 */ /* 0x000fca00078e02ff */
[----:B------:R-:W-:-:S14]  /*0e80*/  R2UR UR4, R87 ;  /* 0x00000000570472ca */ /* 0x000fdc00000e0000 */
[----:B------:R-:W3:Y:S01]  /*0e90*/  LDCU UR4, c[0x0][UR4+0x2b4] ;  /* 0x00005680040477ac */ /* 0x000ee20008000800 */
[----:B------:R-:W4:Y:S01]  /*0ea0*/  S2UR UR8, SR_CTAID.Y ;  /* 0x00000000000879c3 */ /* 0x000f220000002600 */
[----:B------:R-:W-:-:S05]  /*0eb0*/  CS2R.32 R87, SR_CgaSize ;  /* 0x0000000000577805 */ /* 0x000fca0000008a00 */
[----:B------:R-:W-:-:S05]  /*0ec0*/  IMAD R87, R87, -0xa0, RZ ;  /* 0xffffff6057577824 */ /* 0x000fca00078e02ff */
[----:B------:R-:W-:-:S14]  /*0ed0*/  R2UR UR9, R87 ;  /* 0x00000000570972ca */ /* 0x000fdc00000e0000 */
[----:B------:R-:W3:Y:S01]  /*0ee0*/  LDCU UR9, c[0x0][UR9+0x2a0] ;  /* 0x00005400090977ac */ /* 0x000ee20008000800 */
[----:B------:R-:W-:-:S05]  /*0ef0*/  CS2R.32 R87, SR_CgaSize ;  /* 0x0000000000577805 */ /* 0x000fca0000008a00 */
[----:B------:R-:W-:-:S05]  /*0f00*/  IMAD R87, R87, -0xa0, RZ ;  /* 0xffffff6057577824 */ /* 0x000fca00078e02ff */
[----:B------:R-:W-:-:S14]  /*0f10*/  R2UR UR10, R87 ;  /* 0x00000000570a72ca */ /* 0x000fdc00000e0000 */
[----:B------:R-:W3:Y:S01]  /*0f20*/  LDCU UR10, c[0x0][UR10+0x2a4] ;  /* 0x000054800a0a77ac */ /* 0x000ee20008000800 */
[----:B------:R-:W3:Y:S01]  /*0f30*/  S2UR UR11, SR_CgaCtaId ;  /* 0x00000000000b79c3 */ /* 0x000ee20000008800 */
[----:B------:R-:W3:Y:S01]  /*0f40*/  LDCU UR23, c[0x0][0xb24] ;  /* 0x00016480ff1777ac */ /* 0x000ee20008000800 */
[----:B------:R-:W3:Y:S01]  /*0f50*/  LDCU UR40, c[0x0][0xb24] ;  /* 0x00016480ff2877ac */ /* 0x000ee20008000800 */
[----:B-1----:R-:W-:-:S05]  /*0f60*/  I2FP.F32.U32 R3, UR7 ;  /* 0x0000000700037c45 */ /* 0x002fca0008201000 */
[----:B------:R-:W1:Y:S01]  /*0f70*/  S2UR UR36, SR_CTAID.Z ;  /* 0x00000000002479c3 */ /* 0x000e620000002700 */
[----:B------:R-:W1:Y:S01]  /*0f80*/  LDCU UR26, c[0x0][0xb30] ;  /* 0x00016600ff1a77ac */ /* 0x000e620008000800 */
[----:B--2---:R-:W-:Y:S01]  /*0f90*/  FMUL R3, R3, UR5 ;  /* 0x0000000503037c20 */ /* 0x004fe20008400000 */
[----:B------:R-:W-:Y:S01]  /*0fa0*/  UMOV UR25, UR7 ;  /* 0x0000000700197c82 */ /* 0x000fe20008000000 */
[----:B----4-:R-:W-:Y:S01]  /*0fb0*/  I2FP.F32.U32 R2, UR8 ;  /* 0x0000000800027c45 */ /* 0x010fe20008201000 */
[----:B------:R-:W-:-:S03]  /*0fc0*/  UMOV UR30, UR8 ;  /* 0x00000008001e7c82 */ /* 0x000fc60008000000 */
[----:B------:R-:W2:Y:S01]  /*0fd0*/  F2I.U32.TRUNC.NTZ R3, R3 ;  /* 0x0000000300037305 */ /* 0x000ea2000020f000 */
[----:B---3--:R-:W-:Y:S01]  /*0fe0*/  UISETP.GE.AND UP2, UPT, UR23, 0x1, UPT ;  /* 0x000000011700788c */ /* 0x008fe2000bf46270 */
[----:B------:R-:W-:Y:S01]  /*0ff0*/  FMUL R2, R2, UR4 ;  /* 0x0000000402027c20 */ /* 0x000fe20008400000 */
[----:B------:R-:W-:-:S05]  /*1000*/  USHF.L.U32 UR28, UR11, 0xb, URZ ;  /* 0x0000000b0b1c7899 */ /* 0x000fca00080006ff */
[----:B------:R-:W3:Y:S01]  /*1010*/  F2I.U32.TRUNC.NTZ R2, R2 ;  /* 0x0000000200027305 */ /* 0x000ee2000020f000 */
[----:B--2---:R-:W-:Y:S02]  /*1020*/  R2UR UR4, R3 ;  /* 0x00000000030472ca */ /* 0x004fe400000e0000 */
[----:B---3--:R-:W-:Y:S02]  /*1030*/  R2UR UR6, R2 ;  /* 0x00000000020672ca */ /* 0x008fe400000e0000 */
[----:B------:R-:W-:-:S09]  /*1040*/  PRMT R2, RZ, 0x7610, R2 ;  /* 0x00007610ff027816 */ /* 0x000fd20000000002 */
[----:B------:R-:W-:-:S04]  /*1050*/  UIADD3 UR5, UPT, UPT, -UR4, URZ, URZ ;  /* 0x000000ff04057290 */ /* 0x000fc8000fffe1ff */
[----:B------:R-:W-:Y:S02]  /*1060*/  UIMAD UR5, UR9, UR5, UR7 ;  /* 0x00000005090572a4 */ /* 0x000fe4000f8e0207 */
[----:B------:R-:W-:-:S04]  /*1070*/  UIADD3 UR4, UPT, UPT, -UR6, URZ, URZ ;  /* 0x000000ff06047290 */ /* 0x000fc8000fffe1ff */
[----:B------:R-:W-:Y:S01]  /*1080*/  IMAD.U32 R87, RZ, RZ, UR5 ;  /* 0x00000005ff577e24 */ /* 0x000fe2000f8e00ff */
[----:B------:R-:W-:-:S06]  /*1090*/  UIMAD UR4, UR10, UR4, UR8 ;  /* 0x000000040a0472a4 */ /* 0x000fcc000f8e0208 */
[----:B------:R-:W-:Y:S01]  /*10a0*/  IMAD.U32 R86, RZ, RZ, UR4 ;  /* 0x00000004ff567e24 */ /* 0x000fe2000f8e00ff */
[----:B-1----:R-:W-:Y:S06]  /*10b0*/  BRA.U UP4, `(.L_x_17) ;  /* 0x00000001042c7547 */ /* 0x002fec000b800000 */
[----:B------:R-:W-:Y:S02]  /*10c0*/  R2UR UR5, R86 ;  /* 0x00000000560572ca */ /* 0x000fe400000e0000 */
[----:B------:R-:W-:-:S11]  /*10d0*/  R2UR UR4, R87 ;  /* 0x00000000570472ca */ /* 0x000fd600000e0000 */
[----:B------:R-:W-:Y:S02]  /*10e0*/  UISETP.NE.AND UP0, UPT, UR5, URZ, UPT ;  /* 0x000000ff0500728c */ /* 0x000fe4000bf05270 */
[----:B------:R-:W-:Y:S02]  /*10f0*/  UISETP.NE.AND UP1, UPT, UR5, 0x1, UPT ;  /* 0x000000010500788c */ /* 0x000fe4000bf25270 */
[----:B------:R-:W-:-:S04]  /*1100*/  UISETP.EQ.OR UP0, UPT, UR4, URZ, !UP0 ;  /* 0x000000ff0400728c */ /* 0x000fc8000c702670 */
[----:B------:R-:W-:Y:S02]  /*1110*/  USEL UR5, URZ, 0x1, !UP0 ;  /* 0x00000001ff057887 */ /* 0x000fe4000c000000 */
[----:B------:R-:W-:Y:S02]  /*1120*/  UISETP.NE.AND UP0, UPT, UR4, URZ, UPT ;  /* 0x000000ff0400728c */ /* 0x000fe4000bf05270 */
[----:B------:R-:W-:-:S04]  /*1130*/  USEL UR4, URZ, 0x2, UP1 ;  /* 0x00000002ff047887 */ /* 0x000fc80008800000 */
[----:B------:R-:W-:-:S04]  /*1140*/  USEL UR4, UR4, 0x2, UP0 ;  /* 0x0000000204047887 */ /* 0x000fc80008000000 */
[----:B------:R-:W-:-:S06]  /*1150*/  UIADD3 UR4, UPT, UPT, UR5, UR4, URZ ;  /* 0x0000000405047290 */ /* 0x000fcc000fffe0ff */
[----:B------:R-:W-:Y:S02]  /*1160*/  IMAD.U32 R2, RZ, RZ, UR4 ;  /* 0x00000004ff027e24 */ /* 0x000fe4000f8e00ff */
.L_x_17:
[----:B------:R-:W-:Y:S05]  /*1170*/  BRA.U !UP2, `(.L_x_18) ;  /* 0x000000010ad47547 */ /* 0x000fea000b800000 */
[----:B------:R-:W1:Y:S01]  /*1180*/  LDCU.128 UR12, c[0x0][0xb10] ;  /* 0x00016200ff0c77ac */ /* 0x000e620008000c00 */
[----:B------:R-:W2:Y:S01]  /*1190*/  LDCU UR6, c[0x0][0x370] ;  /* 0x00006e00ff0677ac */ /* 0x000ea20008000800 */
[----:B------:R-:W3:Y:S01]  /*11a0*/  LDCU UR5, c[0x0][0x374] ;  /* 0x00006e80ff0577ac */ /* 0x000ee20008000800 */
[----:B------:R-:W4:Y:S01]  /*11b0*/  LDCU UR24, c[0x0][0xb0c] ;  /* 0x00016180ff1877ac */ /* 0x000f220008000800 */
[----:B------:R-:W4:Y:S01]  /*11c0*/  LDCU UR4, c[0x0][0xb20] ;  /* 0x00016400ff0477ac */ /* 0x000f220008000800 */
[----:B------:R-:W4:Y:S01]  /*11d0*/  LDCU.64 UR8, c[0x0][0xb28] ;  /* 0x00016500ff0877ac */ /* 0x000f220008000a00 */
[----:B-1----:R-:W-:Y:S02]  /*11e0*/  UISETP.NE.AND UP0, UPT, UR14, 0x1, UPT ;  /* 0x000000010e00788c */ /* 0x002fe4000bf05270 */
[----:B---3--:R-:W-:Y:S02]  /*11f0*/  UIMAD.WIDE.U32 UR10, UR5, UR15, URZ ;  /* 0x0000000f050a72a5 */ /* 0x008fe4000f8e00ff */
[----:B--2---:R-:W-:-:S02]  /*1200*/  UIMAD.WIDE.U32 UR18, UR6, UR12, URZ ;  /* 0x0000000c061272a5 */ /* 0x004fc4000f8e00ff */
[----:B----4-:R-:W-:Y:S02]  /*1210*/  UISETP.NE.AND UP1, UPT, UR24, 0x1, UPT ;  /* 0x000000011800788c */ /* 0x010fe4000bf25270 */
[----:B------:R-:W-:Y:S01]  /*1220*/  UISETP.NE.AND UP2, UPT, UR23, 0x1, UPT ;  /* 0x000000011700788c */ /* 0x000fe2000bf45270 */
[----:B------:R-:W-:Y:S02]  /*1230*/  UMOV UR10, UR11 ;  /* 0x0000000b000a7c82 */ /* 0x000fe40008000000 */
[----:B------:R-:W-:Y:S01]  /*1240*/  UMOV UR18, UR19 ;  /* 0x0000001300127c82 */ /* 0x000fe20008000000 */
[----:B------:R-:W-:Y:S02]  /*1250*/  @UP0 USHF.R.U32.HI UR5, URZ, UR4, UR10 ;  /* 0x00000004ff050299 */ /* 0x000fe4000801160a */
[----:B------:R-:W-:Y:S02]  /*1260*/  UIMAD.WIDE.U32 UR20, UR30, UR15, URZ ;  /* 0x0000000f1e1472a5 */ /* 0x000fe4000f8e00ff */
[----:B------:R-:W-:-:S02]  /*1270*/  UIMAD.WIDE.U32 UR10, UR5, UR8, URZ ;  /* 0x00000008050a72a5 */ /* 0x000fc4000f8e00ff */
[----:B------:R-:W-:Y:S02]  /*1280*/  @UP1 USHF.R.U32.HI UR6, URZ, UR13, UR18 ;  /* 0x0000000dff061299 */ /* 0x000fe40008011612 */
[----:B------:R-:W-:Y:S02]  /*1290*/  UIMAD.WIDE.U32 UR16, UR25, UR12, URZ ;  /* 0x0000000c191072a5 */ /* 0x000fe4000f8e00ff */
[----:B------:R-:W-:Y:S01]  /*12a0*/  UIMAD.WIDE.U32 UR18, UR6, UR8, URZ ;  /* 0x00000008061272a5 */ /* 0x000fe2000f8e00ff */
[----:B------:R-:W-:Y:S01]  /*12b0*/  UMOV UR20, UR21 ;  /* 0x0000001500147c82 */ /* 0x000fe20008000000 */
[----:B------:R-:W-:Y:S01]  /*12c0*/  UMOV UR10, UR11 ;  /* 0x0000000b000a7c82 */ /* 0x000fe20008000000 */
[----:B------:R-:W-:Y:S02]  /*12d0*/  USHF.R.U32.HI UR20, URZ, UR4, UR20 ;  /* 0x00000004ff147299 */ /* 0x000fe40008011614 */
[----:B------:R-:W-:Y:S02]  /*12e0*/  @UP2 USHF.R.U32.HI UR5, URZ, UR9, UR10 ;  /* 0x00000009ff052299 */ /* 0x000fe4000801160a */
[----:B------:R-:W-:Y:S01]  /*12f0*/  UMOV UR7, UR19 ;  /* 0x0000001300077c82 */ /* 0x000fe20008000000 */
[----:B------:R-:W-:Y:S01]  /*1300*/  UMOV UR16, UR17 ;  /* 0x0000001100107c82 */ /* 0x000fe20008000000 */
[----:B------:R-:W-:-:S02]  /*1310*/  @UP2 USHF.R.U32.HI UR6, URZ, UR9, UR7 ;  /* 0x00000009ff062299 */ /* 0x000fc40008011607 */
[----:B------:R-:W-:Y:S02]  /*1320*/  USHF.R.U32.HI UR16, URZ, UR13, UR16 ;  /* 0x0000000dff107299 */ /* 0x000fe40008011610 */
[----:B------:R-:W-:Y:S02]  /*1330*/  USEL UR4, UR30, UR20, !UP0 ;  /* 0x000000141e047287 */ /* 0x000fe4000c000000 */
[----:B------:R-:W-:Y:S02]  /*1340*/  UIMAD UR7, UR5, UR23, URZ ;  /* 0x00000017050772a4 */ /* 0x000fe4000f8e02ff */
[----:B------:R-:W-:Y:S02]  /*1350*/  USEL UR5, UR25, UR16, !UP1 ;  /* 0x0000001019057287 */ /* 0x000fe4000c800000 */
[----:B------:R-:W-:Y:S02]  /*1360*/  UIMAD UR12, UR6, UR23, URZ ;  /* 0x00000017060c72a4 */ /* 0x000fe4000f8e02ff */
[----:B------:R-:W-:-:S02]  /*1370*/  UISETP.GE.AND UP0, UPT, UR4, UR7, UPT ;  /* 0x000000070400728c */ /* 0x000fc4000bf06270 */
[----:B------:R-:W-:Y:S02]  /*1380*/  UIMAD.WIDE.U32 UR10, UR4, UR8, URZ ;  /* 0x00000008040a72a5 */ /* 0x000fe4000f8e00ff */
[----:B------:R-:W-:Y:S02]  /*1390*/  UISETP.GE.OR UP0, UPT, UR5, UR12, UP0 ;  /* 0x0000000c0500728c */ /* 0x000fe40008706670 */
[----:B------:R-:W-:Y:S02]  /*13a0*/  UIMAD.WIDE.U32 UR12, UR5, UR8, URZ ;  /* 0x00000008050c72a5 */ /* 0x000fe4000f8e00ff */
[----:B------:R-:W-:Y:S01]  /*13b0*/  UIADD3 UR10, UPT, UPT, -UR4, URZ, URZ ;  /* 0x000000ff040a7290 */ /* 0x000fe2000fffe1ff */
[----:B------:R-:W-:Y:S01]  /*13c0*/  UMOV UR8, UR11 ;  /* 0x0000000b00087c82 */ /* 0x000fe20008000000 */
[----:B------:R-:W-:Y:S02]  /*13d0*/  UIADD3 UR11, UPT, UPT, -UR5, URZ, URZ ;  /* 0x000000ff050b7290 */ /* 0x000fe4000fffe1ff */
[----:B------:R-:W-:-:S03]  /*13e0*/  USHF.R.U32.HI UR8, URZ, UR9, UR8 ;  /* 0x00000009ff087299 */ /* 0x000fc60008011608 */
[----:B------:R-:W-:Y:S01]  /*13f0*/  @!UP0 UMOV UR7, UR13 ;  /* 0x0000000d00078c82 */ /* 0x000fe20008000000 */
[----:B------:R-:W-:Y:S02]  /*1400*/  UIMAD UR30, UR14, UR10, UR30 ;  /* 0x0000000a0e1e72a4 */ /* 0x000fe4000f8e021e */
[----:B------:R-:W-:Y:S02]  /*1410*/  USEL UR8, UR4, UR8, !UP2 ;  /* 0x0000000804087287 */ /* 0x000fe4000d000000 */
[----:B------:R-:W-:Y:S02]  /*1420*/  @!UP0 USHF.R.U32.HI UR7, URZ, UR9, UR7 ;  /* 0x00000009ff078299 */ /* 0x000fe40008011607 */
[----:B------:R-:W-:Y:S02]  /*1430*/  UIADD3 UR9, UPT, UPT, -UR8, URZ, URZ ;  /* 0x000000ff08097290 */ /* 0x000fe4000fffe1ff */
[----:B------:R-:W-:Y:S02]  /*1440*/  @!UP0 USEL UR7, UR5, UR7, !UP2 ;  /* 0x0000000705078287 */ /* 0x000fe4000d000000 */
[----:B------:R-:W-:-:S02]  /*1450*/  UIMAD UR9, UR23, UR9, UR4 ;  /* 0x00000009170972a4 */ /* 0x000fc4000f8e0204 */
[----:B------:R-:W-:Y:S02]  /*1460*/  @!UP0 UIADD3 UR8, UPT, UPT, UR8, -UR7, URZ ;  /* 0x8000000708088290 */ /* 0x000fe4000fffe0ff */
[----:B------:R-:W-:Y:S02]  /*1470*/  @!UP0 UIMAD UR6, UR9, UR6, UR7 ;  /* 0x00000006090682a4 */ /* 0x000fe4000f8e0207 */
[----:B------:R-:W-:Y:S02]  /*1480*/  @!UP0 UIMAD UR4, UR8, UR23, UR5 ;  /* 0x00000017080482a4 */ /* 0x000fe4000f8e0205 */
[----:B------:R-:W-:Y:S02]  /*1490*/  UIMAD UR25, UR24, UR11, UR25 ;  /* 0x0000000b181972a4 */ /* 0x000fe4000f8e0219 */
[----:B------:R-:W-:Y:S01]  /*14a0*/  UIMAD UR30, UR4, UR14, UR30 ;  /* 0x0000000e041e72a4 */ /* 0x000fe2000f8e021e */
[----:B------:R-:W-:Y:S02]  /*14b0*/  @!UP0 UMOV UR5, UR6 ;  /* 0x0000000600058c82 */ /* 0x000fe40008000000 */
[----:B------:R-:W-:-:S12]  /*14c0*/  UIMAD UR25, UR5, UR24, UR25 ;  /* 0x00000018051972a4 */ /* 0x000fd8000f8e0219 */
.L_x_18:
[----:B------:R-:W-:Y:S02]  /*14d0*/  UISETP.NE.AND UP1, UPT, UR26, 0x1, UPT ;  /* 0x000000011a00788c */ /* 0x000fe4000bf25270 */
[----:B------:R-:W-:Y:S02]  /*14e0*/  UISETP.NE.AND UP0, UPT, UR22, 0x2, UPT ;  /* 0x000000021600788c */ /* 0x000fe4000bf05270 */
[----:B------:R-:W-:-:S05]  /*14f0*/  ULOP3.LUT UR28, UR28, 0x800, URZ, 0xc0, !UPT ;  /* 0x000008001c1c7892 */ /* 0x000fca000f8ec0ff */
[----:B------:R-:W-:Y:S07]  /*1500*/  BRA.U UP1, `(.L_x_19) ;  /* 0x0000000101447547 */ /* 0x000fee000b800000 */
[----:B------:R-:W1:Y:S01]  /*1510*/  LDCU.128 UR8, c[0x0][0xb10] ;  /* 0x00016200ff0877ac */ /* 0x000e620008000c00 */
[----:B------:R-:W2:Y:S01]  /*1520*/  LDCU UR12, c[0x0][0xb0c] ;  /* 0x00016180ff0c77ac */ /* 0x000ea20008000800 */
[----:B------:R-:W3:Y:S01]  /*1530*/  LDCU UR13, c[0x0][0xb20] ;  /* 0x00016400ff0d77ac */ /* 0x000ee20008000800 */
[----:B-1----:R-:W-:Y:S02]  /*1540*/  UIMAD.WIDE.U32 UR6, UR25, UR8, URZ ;  /* 0x00000008190672a5 */ /* 0x002fe4000f8e00ff */
[----:B------:R-:W-:Y:S02]  /*1550*/  UIMAD.WIDE.U32 UR4, UR30, UR11, URZ ;  /* 0x0000000b1e0472a5 */ /* 0x000fe4000f8e00ff */
[----:B--2---:R-:W-:Y:S02]  /*1560*/  UISETP.NE.AND UP2, UPT, UR12, 0x1, UPT ;  /* 0x000000010c00788c */ /* 0x004fe4000bf45270 */
[----:B------:R-:W-:Y:S01]  /*1570*/  UISETP.NE.AND UP1, UPT, UR10, 0x1, UPT ;  /* 0x000000010a00788c */ /* 0x000fe2000bf25270 */
[----:B------:R-:W-:-:S02]  /*1580*/  UMOV UR6, UR7 ;  /* 0x0000000700067c82 */ /* 0x000fc40008000000 */
[----:B------:R-:W-:Y:S01]  /*1590*/  UMOV UR4, UR5 ;  /* 0x0000000500047c82 */ /* 0x000fe20008000000 */
[----:B------:R-:W-:Y:S02]  /*15a0*/  USHF.R.U32.HI UR6, URZ, UR9, UR6 ;  /* 0x00000009ff067299 */ /* 0x000fe40008011606 */
[----:B---3--:R-:W-:Y:S02]  /*15b0*/  USHF.R.U32.HI UR4, URZ, UR13, UR4 ;  /* 0x0000000dff047299 */ /* 0x008fe40008011604 */
[----:B------:R-:W-:Y:S02]  /*15c0*/  USEL UR5, UR25, UR6, !UP2 ;  /* 0x0000000619057287 */ /* 0x000fe4000d000000 */
[----:B------:R-:W-:-:S04]  /*15d0*/  USEL UR4, UR30, UR4, !UP1 ;  /* 0x000000041e047287 */ /* 0x000fc8000c800000 */
[----:B------:R-:W-:Y:S02]  /*15e0*/  UIADD3 UR6, UPT, UPT, UR5, -UR4, URZ ;  /* 0x8000000405067290 */ /* 0x000fe4000fffe0ff */
[----:B------:R-:W-:Y:S02]  /*15f0*/  UIADD3 UR4, UPT, UPT, -UR5, UR4, URZ ;  /* 0x0000000405047290 */ /* 0x000fe4000fffe1ff */
[----:B------:R-:W-:Y:S02]  /*1600*/  UIMAD UR30, UR6, UR10, UR30 ;  /* 0x0000000a061e72a4 */ /* 0x000fe4000f8e021e */
[----:B------:R-:W-:-:S12]  /*1610*/  UIMAD UR25, UR4, UR12, UR25 ;  /* 0x0000000c041972a4 */ /* 0x000fd8000f8e0219 */
.L_x_19:
[----:B------:R-:W-:Y:S05]  /*1620*/  BRA.U !UP5, `(.L_x_20) ;  /* 0x000000010d0c7547 */ /* 0x000fea000b800000 */
[----:B------:R-:W-:Y:S01]  /*1630*/  UCGABAR_WAIT ;  /* 0x0000000000007dc7 */ /* 0x000fe20008000000 */
[----:B------:R-:W-:Y:S01]  /*1640*/  CCTL.IVALL ;  /* 0x00000000ff00798f */ /* 0x000fe20002000000 */
[----:B------:R-:W-:Y:S05]  /*1650*/  BRA `(.L_x_21) ;  /* 0x0000000000047947 */ /* 0x000fea0003800000 */
.L_x_20:
[----:B------:R-:W-:Y:S06]  /*1660*/  BAR.SYNC.DEFER_BLOCKING 0x0 ;  /* 0x0000000000007b1d */ /* 0x000fec0000010000 */
.L_x_21:
[----:B------:R-:W-:Y:S05]  /*1670*/  BRA.U UP0, `(.L_x_22) ;  /* 0x0000001100e87547 */ /* 0x000fea000b800000 */
[----:B------:R-:W1:Y:S01]  /*1680*/  LDCU UR6, c[0x0][0x38c] ;  /* 0x00007180ff0677ac */ /* 0x000e620008000800 */
[----:B------:R-:W2:Y:S01]  /*1690*/  S2UR UR7, SR_CgaCtaId ;  /* 0x00000000000779c3 */ /* 0x000ea20000008800 */
[----:B------:R-:W-:Y:S01]  /*16a0*/  PLOP3.LUT P1, PT, PT, PT, UP3, 0x80, 0x8 ;  /* 0x000000000008781c */ /* 0x000fe20003f2f038 */
[----:B------:R-:W-:Y:S01]  /*16b0*/  IMAD.MOV.U32 R12, RZ, RZ, 0x1 ;  /* 0x00000001ff0c7424 */ /* 0x000fe200078e00ff */
[----:B------:R-:W-:Y:S01]  /*16c0*/  UMOV UR13, 0x400 ;  /* 0x00000400000d7882 */ /* 0x000fe20000000000 */
[----:B------:R-:W-:Y:S01]  /*16d0*/  UISETP.NE.AND UP1, UPT, UR22, URZ, UPT ;  /* 0x000000ff1600728c */ /* 0x000fe2000bf25270 */
[----:B------:R-:W-:Y:S02]  /*16e0*/  ISETP.EQ.OR P2, PT, R0, RZ, P3 ;  /* 0x000000ff0000720c */ /* 0x000fe40001f42670 */
[----:B------:R-:W-:Y:S02]  /*16f0*/  CS2R R10, SRZ ;  /* 0x00000000000a7805 */ /* 0x000fe4000001ff00 */
[----:B------:R-:W-:Y:S01]  /*1700*/  PLOP3.LUT P1, PT, P1, PT, PT, 0x8, 0x80 ;  /* 0x000000000080781c */ /* 0x000fe20000f2e170 */
[----:B------:R-:W-:Y:S01]  /*1710*/  IMAD.MOV.U32 R9, RZ, RZ, RZ ;  /* 0x000000ffff097224 */ /* 0x000fe200078e00ff */
[----:B------:R-:W3:Y:S01]  /*1720*/  LDCU UR41, c[0x0][0x370] ;  /* 0x00006e00ff2977ac */ /* 0x000ee20008000800 */
[----:B------:R-:W-:Y:S01]  /*1730*/  IMAD.MOV.U32 R8, RZ, RZ, 0x1 ;  /* 0x00000001ff087424 */ /* 0x000fe200078e00ff */
[----:B------:R-:W4:Y:S01]  /*1740*/  LDCU.64 UR26, c[0x0][0x348] ;  /* 0x00006900ff1a77ac */ /* 0x000f220008000a00 */
[----:B-1----:R-:W-:-:S02]  /*1750*/  UIADD3 UR5, UPT, UPT, UR6, 0x1f, URZ ;  /* 0x0000001f06057890 */ /* 0x002fc4000fffe0ff */
[----:B------:R-:W-:Y:S02]  /*1760*/  USHF.R.U32.HI UR45, URZ, 0x5, UR28 ;  /* 0x00000005ff2d7899 */ /* 0x000fe4000801161c */
[----:B------:R-:W-:Y:S02]  /*1770*/  USHF.R.S32.HI UR4, URZ, 0x1f, UR5 ;  /* 0x0000001fff047899 */ /* 0x000fe40008011405 */
[----:B------:R-:W-:Y:S02]  /*1780*/  UIADD3 UR46, UPT, UPT, UR6, 0x3e, URZ ;  /* 0x0000003e062e7890 */ /* 0x000fe4000fffe0ff */
[----:B------:R-:W-:Y:S02]  /*1790*/  ULEA.HI UR4, UR4, UR5, URZ, 0x5 ;  /* 0x0000000504047291 */ /* 0x000fe4000f8f28ff */
[----:B------:R-:W-:Y:S02]  /*17a0*/  UIADD3 UR5, UPT, UPT, UR6, -0x1, URZ ;  /* 0xffffffff06057890 */ /* 0x000fe4000fffe0ff */
[----:B------:R-:W-:-:S02]  /*17b0*/  USHF.R.S32.HI UR43, URZ, 0x5, UR4 ;  /* 0x00000005ff2b7899 */ /* 0x000fc40008011404 */
[----:B------:R-:W-:Y:S02]  /*17c0*/  UISETP.GE.U32.AND UP2, UPT, UR5, -0x3f, UPT ;  /* 0xffffffc10500788c */ /* 0x000fe4000bf46070 */
[----:B------:R-:W-:Y:S02]  /*17d0*/  UISETP.LT.U32.AND UP0, UPT, UR43, 0x5, UPT ;  /* 0x000000052b00788c */ /* 0x000fe4000bf01070 */
[----:B--2---:R-:W-:Y:S02]  /*17e0*/  ULEA UR13, UR7, UR13, 0x18 ;  /* 0x0000000d070d7291 */ /* 0x004fe4000f8ec0ff */
[----:B------:R-:W-:Y:S02]  /*17f0*/  USEL UR42, UR43, 0x5, UP0 ;  /* 0x000000052b2a7887 */ /* 0x000fe40008000000 */
[----:B------:R-:W-:Y:S02]  /*1800*/  ULEA UR29, UR28, UR13, 0x1 ;  /* 0x0000000d1c1d7291 */ /* 0x000fe4000f8e08ff */
[----:B------:R-:W-:-:S02]  /*1810*/  UIADD3 UR21, UPT, UPT, UR42, -0x1, URZ ;  /* 0xffffffff2a157890 */ /* 0x000fc4000fffe0ff */
[----:B------:R-:W-:Y:S01]  /*1820*/  @UP2 UIADD3 UR21, UPT, UPT, UR42, URZ, URZ ;  /* 0x000000ff2a152290 */ /* 0x000fe2000fffe0ff */
[----:B------:R-:W1:Y:S01]  /*1830*/  LDCU UR39, c[0x0][0x374] ;  /* 0x00006e80ff2777ac */ /* 0x000e620008000800 */
[----:B------:R-:W-:Y:S02]  /*1840*/  USEL UR24, UR37, 0x2, UP1 ;  /* 0x0000000225187887 */ /* 0x000fe40008800000 */
[----:B------:R-:W-:Y:S02]  /*1850*/  UIADD3 UR29, UPT, UPT, UR29, 0x6400, URZ ;  /* 0x000064001d1d7890 */ /* 0x000fe4000fffe0ff */
[----:B------:R-:W-:Y:S02]  /*1860*/  UIADD3 UR44, UPT, UPT, UR43, -UR42, URZ ;  /* 0x8000002a2b2c7290 */ /* 0x000fe4000fffe0ff */
[----:B------:R-:W-:Y:S01]  /*1870*/  UIADD3 UR21, UPT, UPT, UR21, 0x1, URZ ;  /* 0x0000000115157890 */ /* 0x000fe2000fffe0ff */
[----:B---34-:R-:W-:-:S11]  /*1880*/  UMOV UR5, URZ ;  /* 0x000000ff00057c82 */ /* 0x018fd60008000000 */
.L_x_42:
[----:B------:R-:W2:Y:S02]  /*1890*/  S2UR UR4, SR_CgaCtaId ;  /* 0x00000000000479c3 */ /* 0x000ea40000008800 */
[----:B--2---:R-:W-:-:S09]  /*18a0*/  UISETP.NE.AND UP0, UPT, UR4, URZ, UPT ;  /* 0x000000ff0400728c */ /* 0x004fd2000bf05270 */
[----:B-1----:R-:W-:Y:S05]  /*18b0*/  BRA.U UP0, `(.L_x_23) ;  /* 0x0000000100287547 */ /* 0x002fea000b800000 */
[----:B------:R-:W-:Y:S02]  /*18c0*/  LEA R0, R9, UR13, 0x3 ;  /* 0x0000000d09007c11 */ /* 0x000fe4000f8e18ff */
[----:B------:R-:W-:-:S04]  /*18d0*/  SHF.L.U32 R3, R8, 0x1f, RZ ;  /* 0x0000001f08037819 */ /* 0x000fc800000006ff */
[----:B------:R-:W2:Y:S02]  /*18e0*/  SYNCS.PHASECHK.TRANS64.TRYWAIT P0, [R0+URZ+0x100], R3 ;  /* 0x00010003000075a7 */ /* 0x000ea400080011ff */
[----:B--2---:R-:W-:Y:S05]  /*18f0*/  @!P0 BRA `(.L_x_24) ;  /* 0x0000006000dc8947 */ /* 0x004fea0003800000 */
.L_x_123:
[----:B------:R3:W-:Y:S01]  /*1900*/  SYNCS.ARRIVE.TRANS64.A1T0 RZ, [R0+URZ+0xf0], RZ ;  /* 0x0000f0ff00ff79a7 */ /* 0x0007e200081000ff */
[----:B------:R-:W-:-:S05]  /*1910*/  VIADD R9, R9, 0x1 ;  /* 0x0000000109097836 */ /* 0x000fca0000000000 */
[----:B------:R-:W-:-:S04]  /*1920*/  ISETP.NE.AND P0, PT, R9, 0x2, PT ;  /* 0x000000020900780c */ /* 0x000fc80003f05270 */
[----:B--2---:R-:W-:Y:S02]  /*1930*/  SEL R3, RZ, 0x1, P0 ;  /* 0x00000001ff037807 */ /* 0x004fe40000000000 */
[----:B------:R-:W-:Y:S02]  /*1940*/  SEL R9, R9, RZ, P0 ;  /* 0x000000ff09097207 */ /* 0x000fe40000000000 */
[----:B------:R-:W-:-:S07]  /*1950*/  LOP3.LUT R8, R8, R3, RZ, 0x3c, !PT ;  /* 0x0000000308087212 */ /* 0x000fce00078e3cff */
.L_x_23:
[----:B------:R-:W-:Y:S01]  /*1960*/  ULEA UR4, UR5, UR13, 0x3 ;  /* 0x0000000d05047291 */ /* 0x000fe2000f8e18ff */
[----:B---3--:R-:W-:Y:S01]  /*1970*/  SHF.L.U32 R0, R12, 0x1f, RZ ;  /* 0x0000001f0c007819 */ /* 0x008fe200000006ff */
[----:B------:R-:W-:Y:S02]  /*1980*/  UISETP.GE.U32.AND UP0, UPT, UR46, 0x3f, UPT ;  /* 0x0000003f2e00788c */ /* 0x000fe4000bf06070 */
[----:B------:R-:W-:Y:S02]  /*1990*/  USHF.L.U32 UR11, UR30, 0x6, URZ ;  /* 0x000000061e0b7899 */ /* 0x000fe400080006ff */
[----:B------:R-:W-:Y:S01]  /*19a0*/  ULEA UR35, UR25, UR45, 0x7 ;  /* 0x0000002d19237291 */ /* 0x000fe2000f8e38ff */
[----:B------:R-:W-:Y:S02]  /*19b0*/  UMOV UR7, URZ ;  /* 0x000000ff00077c82 */ /* 0x000fe40008000000 */
[----:B------:R2:W3:Y:S02]  /*19c0*/  SYNCS.PHASECHK.TRANS64.TRYWAIT P0, [UR4+0x28], R0 ;  /* 0x00002800ff0075a7 */ /* 0x0004e40008001104 */
[----:B------:R-:W-:Y:S07]  /*19d0*/  BRA.U !UP0, `(.L_x_25) ;  /* 0x0000000108c07547 */ /* 0x000fee000b800000 */
[----:B------:R-:W-:Y:S01]  /*19e0*/  UMOV UR6, URZ ;  /* 0x000000ff00067c82 */ /* 0x000fe20008000000 */
[----:B------:R-:W-:-:S05]  /*19f0*/  UMOV UR4, UR5 ;  /* 0x0000000500047c82 */ /* 0x000fca0008000000 */
.L_x_31:
[----:B------:R-:W-:Y:S01]  /*1a00*/  ULEA UR33, UR4, UR13, 0x3 ;  /* 0x0000000d04217291 */ /* 0x000fe2000f8e18ff */
[----:B---3--:R-:W-:Y:S01]  /*1a10*/  @!P3 MOV R2, 0x3000 ;  /* 0x000030000002b802 */ /* 0x008fe20000000f00 */
[----:B-1-3--:R-:W-:Y:S10]  /*1a20*/  @P0 BRA `(.L_x_26) ;  /* 0x00000000000c0947 */ /* 0x00aff40003800000 */
[----:B------:R-:W-:-:S04]  /*1a30*/  SHF.L.U32 R3, R12, 0x1f, RZ ;  /* 0x0000001f0c037819 */ /* 0x000fc800000006ff */
[----:B------:R-:W3:Y:S02]  /*1a40*/  SYNCS.PHASECHK.TRANS64.TRYWAIT P0, [UR33+0x28], R3 ;  /* 0x00002803ff0075a7 */ /* 0x000ee40008001121 */
[----:B---3--:R-:W-:Y:S05]  /*1a50*/  @!P0 BRA `(.L_x_27) ;  /* 0x0000006000988947 */ /* 0x008fea0003800000 */
.L_x_26:
[----:B------:R3:W-:Y:S01]  /*1a60*/  @!P3 SYNCS.ARRIVE.TRANS64 RZ, [UR33], R2 ;  /* 0x00000002ffffb9a7 */ /* 0x0007e20008000021 */
[----:B------:R-:W-:-:S04]  /*1a70*/  ULOP3.LUT UR5, UR24, 0x2, URZ, 0xfc, !UPT ;  /* 0x0000000218057892 */ /* 0x000fc8000f8efcff */
[----:B------:R-:W-:-:S09]  /*1a80*/  UISETP.NE.AND UP0, UPT, UR5, 0x2, UPT ;  /* 0x000000020500788c */ /* 0x000fd2000bf05270 */
[----:B------:R-:W-:Y:S05]  /*1a90*/  BRA.U UP0, `(.L_x_28) ;  /* 0x0000000100047547 */ /* 0x000fea000b800000 */
[----:B-1----:R-:W-:Y:S05]  /*1aa0*/  BPT.TRAP 0x1 ;  /* 0x000000040000795c */ /* 0x002fea0000300000 */
.L_x_28:
[----:B------:R-:W-:Y:S04]  /*1ab0*/  BSSY.RECONVERGENT B0, `(.L_x_29) ;  /* 0x0000003000007945 */ /* 0x000fe80003800200 */
[----:B------:R-:W-:Y:S05]  /*1ac0*/  @P2 BRA `(.L_x_30) ;  /* 0x0000000000042947 */ /* 0x000fea0003800000 */
[----:B-1----:R-:W-:Y:S05]  /*1ad0*/  BPT.TRAP 0x1 ;  /* 0x000000040000795c */ /* 0x002fea0000300000 */
.L_x_30:
[----:B-1----:R-:W-:Y:S05]  /*1ae0*/  BSYNC.RECONVERGENT B0 ;  /* 0x0000000000007941 */ /* 0x002fea0003800200 */
.L_x_29:
[----:B------:R-:W-:Y:S02]  /*1af0*/  UIADD3 UR5, UPT, UPT, UR4, 0x1, URZ ;  /* 0x0000000104057890 */ /* 0x000fe4000fffe0ff */
[----:B------:R-:W-:Y:S02]  /*1b00*/  UIADD3 UR16, UP1, UPT, UR26, 0x80, URZ ;  /* 0x000000801a107890 */ /* 0x000fe4000ff3e0ff */
[----:B------:R-:W-:Y:S02]  /*1b10*/  UISETP.NE.AND UP0, UPT, UR5, 0x5, UPT ;  /* 0x000000050500788c */ /* 0x000fe4000bf05270 */
[----:B------:R-:W-:Y:S02]  /*1b20*/  USHF.L.U32 UR34, UR6, 0x5, URZ ;  /* 0x0000000506227899 */ /* 0x000fe400080006ff */
[----:B------:R-:W-:Y:S02]  /*1b30*/  USEL UR8, URZ, 0x1, UP0 ;  /* 0x00000001ff087887 */ /* 0x000fe40008000000 */
[----:B------:R-:W-:-:S02]  /*1b40*/  USEL UR5, UR5, URZ, UP0 ;  /* 0x000000ff05057287 */ /* 0x000fc40008000000 */
[----:B------:R-:W-:Y:S02]  /*1b50*/  UIADD3 UR14, UP0, UPT, UR26, 0x180, URZ ;  /* 0x000001801a0e7890 */ /* 0x000fe4000ff1e0ff */
[----:B------:R-:W-:Y:S01]  /*1b60*/  LOP3.LUT R12, R12, UR8, RZ, 0x3c, !PT ;  /* 0x000000080c0c7c12 */ /* 0x000fe2000f8e3cff */
[----:B------:R-:W-:Y:S02]  /*1b70*/  USHF.L.U32 UR8, UR4, 0xc, URZ ;  /* 0x0000000c04087899 */ /* 0x000fe400080006ff */
[----:B------:R-:W-:Y:S01]  /*1b80*/  ULEA UR7, UR5, UR13, 0x3 ;  /* 0x0000000d05077291 */ /* 0x000fe2000f8e18ff */
[----:B--2---:R-:W-:Y:S01]  /*1b90*/  SHF.L.U32 R0, R12, 0x1f, RZ ;  /* 0x0000001f0c007819 */ /* 0x004fe200000006ff */
[----:B------:R-:W-:Y:S02]  /*1ba0*/  ULOP3.LUT UR4, UR8, UR28, URZ, 0xfc, !UPT ;  /* 0x0000001c08047292 */ /* 0x000fe4000f8efcff */
[----:B------:R-:W-:Y:S02]  /*1bb0*/  UIADD3.X UR17, UPT, UPT, URZ, UR27, URZ, UP1, !UPT ;  /* 0x0000001bff117290 */ /* 0x000fe40008ffe4ff */
[----:B------:R-:W-:-:S02]  /*1bc0*/  ULEA UR4, UR4, UR13, 0x1 ;  /* 0x0000000d04047291 */ /* 0x000fc4000f8e08ff */
[----:B------:R-:W-:Y:S01]  /*1bd0*/  UIADD3 UR8, UPT, UPT, UR13, 0x10400, UR8 ;  /* 0x000104000d087890 */ /* 0x000fe2000fffe008 */
[----:B------:R4:W1:Y:S01]  /*1be0*/  SYNCS.PHASECHK.TRANS64.TRYWAIT P0, [UR7+0x28], R0 ;  /* 0x00002800ff0075a7 */ /* 0x0008620008001107 */
[----:B------:R-:W-:Y:S02]  /*1bf0*/  UIADD3 UR32, UPT, UPT, UR4, 0x6400, URZ ;  /* 0x0000640004207890 */ /* 0x000fe4000fffe0ff */
[----:B------:R-:W-:Y:S01]  /*1c00*/  UIADD3.X UR15, UPT, UPT, URZ, UR27, URZ, UP0, !UPT ;  /* 0x0000001bff0f7290 */ /* 0x000fe200087fe4ff */
[----:B------:R-:W-:Y:S01]  /*1c10*/  UMOV UR7, 0x30000 ;  /* 0x0003000000077882 */ /* 0x000fe20000000000 */
[----:B------:R-:W-:Y:S01]  /*1c20*/  UMOV UR18, 0x0 ;  /* 0x0000000000127882 */ /* 0x000fe20000000000 */
[----:B------:R-:W-:Y:S01]  /*1c30*/  UMOV UR19, 0x10000000 ;  /* 0x1000000000137882 */ /* 0x000fe20000000000 */
[----:B------:R-:W-:Y:S01]  /*1c40*/  UMOV UR12, UR36 ;  /* 0x00000024000c7c82 */ /* 0x000fe20008000000 */
[----:B------:R-:W-:Y:S01]  /*1c50*/  UMOV UR9, UR33 ;  /* 0x0000002100097c82 */ /* 0x000fe20008000000 */
[----:B------:R-:W-:Y:S01]  /*1c60*/  UMOV UR10, UR34 ;  /* 0x00000022000a7c82 */ /* 0x000fe20008000000 */
[----:B------:R2:W-:Y:S01]  /*1c70*/  UTMALDG.3D.MULTICAST [UR32], [UR16], UR7, desc[UR18] ;  /* 0x00001220100073b4 */ /* 0x0005e20008011807 */
[----:B------:R-:W-:Y:S01]  /*1c80*/  UIADD3 UR6, UPT, UPT, UR6, 0x1, URZ ;  /* 0x0000000106067890 */ /* 0x000fe2000fffe0ff */
[----:B------:R-:W-:-:S03]  /*1c90*/  UMOV UR4, UR5 ;  /* 0x0000000500047c82 */ /* 0x000fc60008000000 */
[----:B------:R-:W-:Y:S01]  /*1ca0*/  UISETP.NE.AND UP0, UPT, UR6, UR21, UPT ;  /* 0x000000150600728c */ /* 0x000fe2000bf05270 */
[----:B------:R4:W-:Y:S01]  /*1cb0*/  UTMALDG.3D [UR8], [UR14], desc[UR18] ;  /* 0x000012080e0075b4 */ /* 0x0009e20008011000 */
[----:B--2---:R-:W-:-:S07]  /*1cc0*/  UMOV UR7, UR21 ;  /* 0x0000001500077c82 */ /* 0x004fce0008000000 */
[----:B----4-:R-:W-:Y:S05]  /*1cd0*/  BRA.U UP0, `(.L_x_31) ;  /* 0xfffffffd00487547 */ /* 0x010fea000b83ffff */
.L_x_25:
[----:B------:R-:W-:Y:S01]  /*1ce0*/  ULEA UR4, UR5, UR13, 0x3 ;  /* 0x0000000d05047291 */ /* 0x000fe2000f8e18ff */
[----:B--2---:R-:W-:Y:S01]  /*1cf0*/  SHF.L.U32 R0, R12, 0x1f, RZ ;  /* 0x0000001f0c007819 */ /* 0x004fe200000006ff */
[----:B------:R-:W-:Y:S01]  /*1d00*/  @!P1 SYNCS.ARRIVE.TRANS64.A1T0 RZ, [UR13+0x88], RZ ;  /* 0x000088ffffff99a7 */ /* 0x000fe2000810000d */
[----:B------:R-:W-:-:S06]  /*1d10*/  UISETP.GT.AND UP0, UPT, UR43, UR42, UPT ;  /* 0x0000002a2b00728c */ /* 0x000fcc000bf04270 */
[----:B-1-3--:R1:W2:Y:S03]  /*1d20*/  SYNCS.PHASECHK.TRANS64.TRYWAIT P0, [UR4+0x28], R0 ;  /* 0x00002800ff0075a7 */ /* 0x00a2a60008001104 */
[----:B------:R-:W-:Y:S05]  /*1d30*/  BRA.U !UP0, `(.L_x_32) ;  /* 0x0000000108bc7547 */ /* 0x000fea000b800000 */
[----:B------:R-:W-:Y:S01]  /*1d40*/  UIADD3 UR25, UPT, UPT, UR44, UR7, URZ ;  /* 0x000000072c197290 */ /* 0x000fe2000fffe0ff */
[----:B------:R-:W-:-:S11]  /*1d50*/  UMOV UR4, UR5 ;  /* 0x0000000500047c82 */ /* 0x000fd60008000000 */
.L_x_38:
[----:B------:R-:W-:Y:S01]  /*1d60*/  ULEA UR17, UR4, UR13, 0x3 ;  /* 0x0000000d04117291 */ /* 0x000fe2000f8e18ff */
[----:B--2---:R-:W-:Y:S01]  /*1d70*/  @!P3 MOV R2, 0x3000 ;  /* 0x000030000002b802 */ /* 0x004fe20000000f00 */
[----:B--2-4-:R-:W-:Y:S10]  /*1d80*/  @P0 BRA `(.L_x_33) ;  /* 0x00000000000c0947 */ /* 0x014ff40003800000 */
[----:B------:R-:W-:-:S04]  /*1d90*/  SHF.L.U32 R3, R12, 0x1f, RZ ;  /* 0x0000001f0c037819 */ /* 0x000fc800000006ff */
[----:B------:R-:W2:Y:S02]  /*1da0*/  SYNCS.PHASECHK.TRANS64.TRYWAIT P0, [UR17+0x28], R3 ;  /* 0x00002803ff0075a7 */ /* 0x000ea40008001111 */
[----:B--2---:R-:W-:Y:S05]  /*1db0*/  @!P0 BRA `(.L_x_34) ;  /* 0x0000005c00d88947 */ /* 0x004fea0003800000 */
.L_x_33:
[----:B------:R2:W-:Y:S01]  /*1dc0*/  @!P3 SYNCS.ARRIVE.TRANS64 RZ, [UR17], R2 ;  /* 0x00000002ffffb9a7 */ /* 0x0005e20008000011 */
[----:B------:R-:W-:-:S04]  /*1dd0*/  ULOP3.LUT UR5, UR24, 0x2, URZ, 0xfc, !UPT ;  /* 0x0000000218057892 */ /* 0x000fc8000f8efcff */
[----:B------:R-:W-:-:S09]  /*1de0*/  UISETP.NE.AND UP0, UPT, UR5, 0x2, UPT ;  /* 0x000000020500788c */ /* 0x000fd2000bf05270 */
[----:B------:R-:W-:Y:S05]  /*1df0*/  BRA.U UP0, `(.L_x_35) ;  /* 0x0000000100047547 */ /* 0x000fea000b800000 */
[----:B------:R-:W-:Y:S05]  /*1e00*/  BPT.TRAP 0x1 ;  /* 0x000000040000795c */ /* 0x000fea0000300000 */
.L_x_35:
[----:B------:R-:W-:Y:S04]  /*1e10*/  BSSY.RECONVERGENT B0, `(.L_x_36) ;  /* 0x0000003000007945 */ /* 0x000fe80003800200 */
[----:B------:R-:W-:Y:S05]  /*1e20*/  @P2 BRA `(.L_x_37) ;  /* 0x0000000000042947 */ /* 0x000fea0003800000 */
[----:B------:R-:W-:Y:S05]  /*1e30*/  BPT.TRAP 0x1 ;  /* 0x000000040000795c */ /* 0x000fea0000300000 */
.L_x_37:
[----:B------:R-:W-:Y:S05]  /*1e40*/  BSYNC.RECONVERGENT B0 ;  /* 0x0000000000007941 */ /* 0x000fea0003800200 */
.L_x_36:
        /* <DEDUP_REMOVED lines=8> */
[----:B------:R-:W-:Y:S02]  /*1ed0*/  ULEA UR6, UR5, UR13, 0x3 ;  /* 0x0000000d05067291 */ /* 0x000fe4000f8e18ff */
[----:B------:R-:W-:Y:S01]  /*1ee0*/  ULEA UR8, UR4, UR13, 0xc ;  /* 0x0000000d04087291 */ /* 0x000fe2000f8e60ff */
[----:B-1----:R-:W-:Y:S01]  /*1ef0*/  SHF.L.U32 R0, R12, 0x1f, RZ ;  /* 0x0000001f0c007819 */ /* 0x002fe200000006ff */
[----:B------:R-:W-:Y:S02]  /*1f00*/  ULEA UR16, UR4, UR29, 0xd ;  /* 0x0000001d04107291 */ /* 0x000fe4000f8e68ff */
[----:B------:R-:W-:Y:S02]  /*1f10*/  UIADD3.X UR15, UPT, UPT, URZ, UR27, URZ, UP1, !UPT ;  /* 0x0000001bff0f7290 */ /* 0x000fe40008ffe4ff */
[----:B------:R-:W-:Y:S01]  /*1f20*/  UIADD3 UR8, UPT, UPT, UR8, 0x10400, URZ ;  /* 0x0001040008087890 */ /* 0x000fe2000fffe0ff */
[----:B------:R3:W4:Y:S01]  /*1f30*/  SYNCS.PHASECHK.TRANS64.TRYWAIT P0, [UR6+0x28], R0 ;  /* 0x00002800ff0075a7 */ /* 0x0007220008001106 */
[----:B------:R-:W-:Y:S01]  /*1f40*/  UIADD3.X UR23, UPT, UPT, URZ, UR27, URZ, UP0, !UPT ;  /* 0x0000001bff177290 */ /* 0x000fe200087fe4ff */
[----:B------:R-:W-:Y:S01]  /*1f50*/  UMOV UR6, 0x30000 ;  /* 0x0003000000067882 */ /* 0x000fe20000000000 */
[----:B------:R-:W-:Y:S01]  /*1f60*/  UMOV UR30, 0x0 ;  /* 0x00000000001e7882 */ /* 0x000fe20000000000 */
[----:B------:R-:W-:Y:S01]  /*1f70*/  UMOV UR31, 0x10000000 ;  /* 0x10000000001f7882 */ /* 0x000fe20000000000 */
[----:B------:R-:W-:Y:S01]  /*1f80*/  UMOV UR19, UR35 ;  /* 0x0000002300137c82 */ /* 0x000fe20008000000 */
[----:B------:R-:W-:Y:S01]  /*1f90*/  UMOV UR20, UR36 ;  /* 0x0000002400147c82 */ /* 0x000fe20008000000 */
[----:B------:R-:W-:Y:S01]  /*1fa0*/  UMOV UR12, UR36 ;  /* 0x00000024000c7c82 */ /* 0x000fe20008000000 */
[----:B------:R-:W-:Y:S01]  /*1fb0*/  UMOV UR9, UR17 ;  /* 0x0000001100097c82 */ /* 0x000fe20008000000 */
[----:B------:R-:W-:Y:S01]  /*1fc0*/  UMOV UR10, UR18 ;  /* 0x00000012000a7c82 */ /* 0x000fe20008000000 */
[----:B------:R3:W-:Y:S01]  /*1fd0*/  UTMALDG.3D.MULTICAST [UR16], [UR14], UR6, desc[UR30] ;  /* 0x00001e100e0073b4 */ /* 0x0007e20008011806 */
[----:B------:R-:W-:Y:S01]  /*1fe0*/  UIADD3 UR7, UPT, UPT, UR7, 0x1, URZ ;  /* 0x0000000107077890 */ /* 0x000fe2000fffe0ff */
[----:B------:R-:W-:-:S03]  /*1ff0*/  UMOV UR4, UR5 ;  /* 0x0000000500047c82 */ /* 0x000fc60008000000 */
[----:B------:R-:W-:Y:S01]  /*2000*/  UISETP.NE.AND UP0, UPT, UR7, UR25, UPT ;  /* 0x000000190700728c */ /* 0x000fe2000bf05270 */
[----:B------:R3:W-:Y:S08]  /*2010*/  UTMALDG.3D [UR8], [UR22], desc[UR30] ;  /* 0x00001e08160075b4 */ /* 0x0007f00008011000 */
[----:B---3--:R-:W-:Y:S05]  /*2020*/  BRA.U UP0, `(.L_x_38) ;  /* 0xfffffffd004c7547 */ /* 0x008fea000b83ffff */
.L_x_32:
[C---:B------:R-:W-:Y:S01]  /*2030*/  LEA R3, R11.reuse, UR13, 0x3 ;  /* 0x0000000d0b037c11 */ /* 0x040fe2000f8e18ff */
[----:B------:R-:W-:Y:S01]  /*2040*/  NOP ;  /* 0x0000000000007918 */ /* 0x000fe20000000000 */
[----:B-1----:R-:W-:Y:S02]  /*2050*/  SHF.L.U32 R0, R10, 0x1f, RZ ;  /* 0x0000001f0a007819 */ /* 0x002fe400000006ff */
[----:B------:R-:W-:Y:S02]  /*2060*/  LEA R5, R11, UR13, 0x4 ;  /* 0x0000000d0b057c11 */ /* 0x000fe4000f8e20ff */
[----:B--2-4-:R-:W1:Y:S02]  /*2070*/  SYNCS.PHASECHK.TRANS64.TRYWAIT P0, [R3+URZ+0x90], R0 ;  /* 0x00009000030075a7 */ /* 0x014e6400080011ff */
[----:B-1----:R-:W-:Y:S05]  /*2080*/  @!P0 BRA `(.L_x_39) ;  /* 0x0000005c003c8947 */ /* 0x002fea0003800000 */
.L_x_126:
[----:B------:R-:W2:Y:S01]  /*2090*/  LDS.128 R4, [R5+0x120] ;  /* 0x0001200005047984 */ /* 0x000ea20000000c00 */
[----:B------:R-:W-:Y:S01]  /*20a0*/  UISETP.GE.AND UP0, UPT, UR40, 0x1, UPT ;  /* 0x000000012800788c */ /* 0x000fe2000bf06270 */
[----:B------:R-:W-:Y:S01]  /*20b0*/  @!PT LDS RZ, [RZ] ;  /* 0x00000000fffff984 */ /* 0x000fe20000000800 */
[----:B------:R-:W-:Y:S01]  /*20c0*/  @!PT LDS RZ, [RZ] ;  /* 0x00000000fffff984 */ /* 0x000fe20000000800 */
[----:B------:R-:W-:Y:S01]  /*20d0*/  @!PT LDS RZ, [RZ] ;  /* 0x00000000fffff984 */ /* 0x000fe20000000800 */
[----:B------:R-:W-:Y:S01]  /*20e0*/  @!PT LDS RZ, [RZ] ;  /* 0x00000000fffff984 */ /* 0x000fe20000000800 */
[----:B------:R3:W-:Y:S06]  /*20f0*/  MEMBAR.ALL.CTA ;  /* 0x0000000000007992 */ /* 0x0007ec0000008000 */
[----:B---3--:R-:W3:Y:S01]  /*2100*/  FENCE.VIEW.ASYNC.S ;  /* 0x00000000000073c6 */ /* 0x008ee20000000000 */
[----:B--2---:R-:W-:-:S13]  /*2110*/  LOP3.LUT P0, RZ, R6, 0x1, RZ, 0xc0, !PT ;  /* 0x0000000106ff7812 */ /* 0x004fda000780c0ff */
[----:B---3--:R-:W-:Y:S01]  /*2120*/  VOTEU.ANY UP1, P0 ;  /* 0x0000000000ff7886 */ /* 0x008fe20000020100 */
[----:B------:R-:W-:-:S13]  /*2130*/  PLOP3.LUT P0, PT, PT, PT, UP1, 0x80, 0x8 ;  /* 0x000000000008781c */ /* 0x000fda0003f0f018 */
[----:B-1----:R-:W-:Y:S02]  /*2140*/  @P0 LOP3.LUT R0, R5, 0xffff, RZ, 0xc0, !PT ;  /* 0x0000ffff05000812 */ /* 0x002fe400078ec0ff */
[----:B------:R-:W-:Y:S02]  /*2150*/  @P0 MOV R2, R4 ;  /* 0x0000000400020202 */ /* 0x000fe40000000f00 */
[----:B------:R-:W-:Y:S01]  /*2160*/  @P0 R2UR UR6, R0 ;  /* 0x00000000000602ca */ /* 0x000fe200000e0000 */
[----:B------:R-:W-:Y:S01]  /*2170*/  VIADD R0, R3, 0xa0 ;  /* 0x000000a003007836 */ /* 0x000fe20000000000 */
[----:B------:R-:W-:Y:S02]  /*2180*/  @P0 SHF.R.U32.HI R4, RZ, 0x10, R5 ;  /* 0x00000010ff040819 */ /* 0x000fe40000011605 */
[----:B------:R-:W-:Y:S02]  /*2190*/  @P0 R2UR UR7, R2 ;  /* 0x00000000020702ca */ /* 0x000fe400000e0000 */
[----:B------:R-:W-:-:S02]  /*21a0*/  PRMT R0, RZ, 0x654, R0 ;  /* 0x00000654ff007816 */ /* 0x000fc40000000000 */
[----:B------:R-:W-:Y:S02]  /*21b0*/  @P0 R2UR UR4, R4 ;  /* 0x00000000040402ca */ /* 0x000fe400000e0000 */
[----:B------:R1:W-:Y:S03]  /*21c0*/  SYNCS.ARRIVE.TRANS64.RED.A1T0 RZ, [R0+URZ], RZ ;  /* 0x000000ff00ff79a7 */ /* 0x0003e600081004ff */
[----:B------:R-:W-:-:S04]  /*21d0*/  @UP1 UMOV UR37, UR6 ;  /* 0x0000000600251c82 */ /* 0x000fc80008000000 */
[----:B------:R-:W-:-:S04]  /*21e0*/  @UP1 UMOV UR38, UR7 ;  /* 0x0000000700261c82 */ /* 0x000fc80008000000 */
[----:B------:R-:W-:Y:S01]  /*21f0*/  @UP1 UMOV UR36, UR4 ;  /* 0x0000000400241c82 */ /* 0x000fe20008000000 */
[----:B------:R-:W-:Y:S05]  /*2200*/  BRA.U !UP0, `(.L_x_40) ;  /* 0x0000000108d47547 */ /* 0x000fea000b800000 */
[----:B------:R-:W2:Y:S01]  /*2210*/  LDCU.128 UR16, c[0x0][0xb10] ;  /* 0x00016200ff1077ac */ /* 0x000ea20008000c00 */
[----:B------:R-:W3:Y:S01]  /*2220*/  LDCU UR12, c[0x0][0xb20] ;  /* 0x00016400ff0c77ac */ /* 0x000ee20008000800 */
[----:B------:R-:W4:Y:S01]  /*2230*/  LDCU UR20, c[0x0][0xb0c] ;  /* 0x00016180ff1477ac */ /* 0x000f220008000800 */
[----:B------:R-:W1:Y:S01]  /*2240*/  LDCU.64 UR8, c[0x0][0xb28] ;  /* 0x00016500ff0877ac */ /* 0x000e620008000a00 */
[----:B------:R-:W-:Y:S02]  /*2250*/  UISETP.NE.AND UP3, UPT, UR40, 0x1, UPT ;  /* 0x000000012800788c */ /* 0x000fe4000bf65270 */
[----:B--2---:R-:W-:Y:S02]  /*2260*/  UIMAD.WIDE.U32 UR10, UR39, UR19, URZ ;  /* 0x00000013270a72a5 */ /* 0x004fe4000f8e00ff */
[----:B------:R-:W-:Y:S02]  /*2270*/  UIMAD.WIDE.U32 UR6, UR41, UR16, URZ ;  /* 0x00000010290672a5 */ /* 0x000fe4000f8e00ff */
[----:B------:R-:W-:-:S02]  /*2280*/  UISETP.NE.AND UP0, UPT, UR18, 0x1, UPT ;  /* 0x000000011200788c */ /* 0x000fc4000bf05270 */
[----:B------:R-:W-:Y:S01]  /*2290*/  UIMAD.WIDE.U32 UR22, UR37, UR19, URZ ;  /* 0x00000013251672a5 */ /* 0x000fe2000f8e00ff */
[----:B------:R-:W-:Y:S02]  /*22a0*/  UMOV UR10, UR11 ;  /* 0x0000000b000a7c82 */ /* 0x000fe40008000000 */
[----:B------:R-:W-:Y:S01]  /*22b0*/  UMOV UR6, UR7 ;  /* 0x0000000700067c82 */ /* 0x000fe20008000000 */
[----:B---3--:R-:W-:Y:S02]  /*22c0*/  USHF.R.U32.HI UR10, URZ, UR12, UR10 ;  /* 0x0000000cff0a7299 */ /* 0x008fe4000801160a */
[----:B------:R-:W-:Y:S02]  /*22d0*/  USHF.R.U32.HI UR7, URZ, UR17, UR6 ;  /* 0x00000011ff077299 */ /* 0x000fe40008011606 */
[----:B----4-:R-:W-:Y:S02]  /*22e0*/  UISETP.NE.AND UP2, UPT, UR20, 0x1, UPT ;  /* 0x000000011400788c */ /* 0x010fe4000bf45270 */
[----:B------:R-:W-:-:S02]  /*22f0*/  USEL UR6, UR39, UR10, !UP0 ;  /* 0x0000000a27067287 */ /* 0x000fc4000c000000 */
[----:B------:R-:W-:Y:S02]  /*2300*/  USEL UR7, UR41, UR7, !UP2 ;  /* 0x0000000729077287 */ /* 0x000fe4000d000000 */
[----:B-1----:R-:W-:Y:S01]  /*2310*/  UIMAD.WIDE.U32 UR10, UR6, UR8, URZ ;  /* 0x00000008060a72a5 */ /* 0x002fe2000f8e00ff */
[----:B------:R-:W-:Y:S01]  /*2320*/  UMOV UR4, UR23 ;  /* 0x0000001700047c82 */ /* 0x000fe20008000000 */
[----:B------:R-:W-:Y:S02]  /*2330*/  UIMAD.WIDE.U32 UR14, UR38, UR16, URZ ;  /* 0x00000010260e72a5 */ /* 0x000fe4000f8e00ff */
[----:B------:R-:W-:-:S03]  /*2340*/  UIMAD.WIDE.U32 UR22, UR7, UR8, URZ ;  /* 0x00000008071672a5 */ /* 0x000fc6000f8e00ff */
[----:B------:R-:W-:Y:S01]  /*2350*/  UMOV UR10, UR11 ;  /* 0x0000000b000a7c82 */ /* 0x000fe20008000000 */
[----:B------:R-:W-:Y:S02]  /*2360*/  USHF.R.U32.HI UR4, URZ, UR12, UR4 ;  /* 0x0000000cff047299 */ /* 0x000fe40008011604 */
[----:B------:R-:W-:Y:S01]  /*2370*/  @UP3 USHF.R.U32.HI UR6, URZ, UR9, UR10 ;  /* 0x00000009ff063299 */ /* 0x000fe2000801160a */
[----:B------:R-:W-:Y:S01]  /*2380*/  UMOV UR14, UR15 ;  /* 0x0000000f000e7c82 */ /* 0x000fe20008000000 */
[----:B------:R-:W-:Y:S01]  /*2390*/  UMOV UR22, UR23 ;  /* 0x0000001700167c82 */ /* 0x000fe20008000000 */
[----:B------:R-:W-:Y:S02]  /*23a0*/  USHF.R.U32.HI UR17, URZ, UR17, UR14 ;  /* 0x00000011ff117299 */ /* 0x000fe4000801160e */
[----:B------:R-:W-:Y:S02]  /*23b0*/  USEL UR4, UR37, UR4, !UP0 ;  /* 0x0000000425047287 */ /* 0x000fe4000c000000 */
[----:B------:R-:W-:-:S02]  /*23c0*/  @UP3 USHF.R.U32.HI UR7, URZ, UR9, UR22 ;  /* 0x00000009ff073299 */ /* 0x000fc40008011616 */
[----:B------:R-:W-:Y:S02]  /*23d0*/  UIMAD UR10, UR40, UR6, URZ ;  /* 0x00000006280a72a4 */ /* 0x000fe4000f8e02ff */
[----:B------:R-:W-:Y:S02]  /*23e0*/  USEL UR6, UR38, UR17, !UP2 ;  /* 0x0000001126067287 */ /* 0x000fe4000d000000 */
[----:B------:R-:W-:Y:S02]  /*23f0*/  UIMAD UR12, UR40, UR7, URZ ;  /* 0x00000007280c72a4 */ /* 0x000fe4000f8e02ff */
[----:B------:R-:W-:Y:S02]  /*2400*/  UISETP.GE.AND UP0, UPT, UR4, UR10, UPT ;  /* 0x0000000a0400728c */ /* 0x000fe4000bf06270 */
[----:B------:R-:W-:Y:S02]  /*2410*/  UIMAD.WIDE.U32 UR10, UR4, UR8, URZ ;  /* 0x00000008040a72a5 */ /* 0x000fe4000f8e00ff */
[----:B------:R-:W-:-:S02]  /*2420*/  UISETP.GE.OR UP0, UPT, UR6, UR12, UP0 ;  /* 0x0000000c0600728c */ /* 0x000fc40008706670 */
        /* <DEDUP_REMOVED lines=19> */
.L_x_40:
[----:B------:R-:W2:Y:S02]  /*2560*/  LDCU UR4, c[0x0][0xb30] ;  /* 0x00016600ff0477ac */ /* 0x000ea40008000800 */
[----:B--2---:R-:W-:-:S09]  /*2570*/  UISETP.NE.AND UP0, UPT, UR4, 0x1, UPT ;  /* 0x000000010400788c */ /* 0x004fd2000bf05270 */
[----:B------:R-:W-:Y:S05]  /*2580*/  BRA.U UP0, `(.L_x_41) ;  /* 0x0000000100447547 */ /* 0x000fea000b800000 */
[----:B------:R-:W2:Y:S01]  /*2590*/  LDCU.128 UR16, c[0x0][0xb10] ;  /* 0x00016200ff1077ac */ /* 0x000ea20008000c00 */
[----:B------:R-:W3:Y:S01]  /*25a0*/  LDCU UR10, c[0x0][0xb0c] ;  /* 0x00016180ff0a77ac */ /* 0x000ee20008000800 */
[----:B------:R-:W4:Y:S01]  /*25b0*/  LDCU UR11, c[0x0][0xb20] ;  /* 0x00016400ff0b77ac */ /* 0x000f220008000800 */
[----:B--2---:R-:W-:Y:S02]  /*25c0*/  UIMAD.WIDE.U32 UR8, UR38, UR16, URZ ;  /* 0x00000010260872a5 */ /* 0x004fe4000f8e00ff */
[----:B------:R-:W-:Y:S02]  /*25d0*/  UIMAD.WIDE.U32 UR6, UR37, UR19, URZ ;  /* 0x00000013250672a5 */ /* 0x000fe4000f8e00ff */
[----:B---3--:R-:W-:Y:S02]  /*25e0*/  UISETP.NE.AND UP2, UPT, UR10, 0x1, UPT ;  /* 0x000000010a00788c */ /* 0x008fe4000bf45270 */
[----:B------:R-:W-:Y:S01]  /*25f0*/  UISETP.NE.AND UP0, UPT, UR18, 0x1, UPT ;  /* 0x000000011200788c */ /* 0x000fe2000bf05270 */
[----:B------:R-:W-:-:S02]  /*2600*/  UMOV UR8, UR9 ;  /* 0x0000000900087c82 */ /* 0x000fc40008000000 */
[----:B------:R-:W-:Y:S01]  /*2610*/  UMOV UR4, UR7 ;  /* 0x0000000700047c82 */ /* 0x000fe20008000000 */
[----:B------:R-:W-:Y:S02]  /*2620*/  USHF.R.U32.HI UR17, URZ, UR17, UR8 ;  /* 0x00000011ff117299 */ /* 0x000fe40008011608 */
[----:B----4-:R-:W-:Y:S02]  /*2630*/  USHF.R.U32.HI UR4, URZ, UR11, UR4 ;  /* 0x0000000bff047299 */ /* 0x010fe40008011604 */
[----:B------:R-:W-:Y:S02]  /*2640*/  USEL UR6, UR38, UR17, !UP2 ;  /* 0x0000001126067287 */ /* 0x000fe4000d000000 */
[----:B------:R-:W-:-:S04]  /*2650*/  USEL UR4, UR37, UR4, !UP0 ;  /* 0x0000000425047287 */ /* 0x000fc8000c000000 */
[----:B------:R-:W-:Y:S02]  /*2660*/  UIADD3 UR7, UPT, UPT, UR6, -UR4, URZ ;  /* 0x8000000406077290 */ /* 0x000fe4000fffe0ff */
[----:B------:R-:W-:Y:S02]  /*2670*/  UIADD3 UR4, UPT, UPT, -UR6, UR4, URZ ;  /* 0x0000000406047290 */ /* 0x000fe4000fffe1ff */
[----:B------:R-:W-:Y:S02]  /*2680*/  UIMAD UR37, UR7, UR18, UR37 ;  /* 0x00000012072572a4 */ /* 0x000fe4000f8e0225 */
[----:B------:R-:W-:-:S12]  /*2690*/  UIMAD UR38, UR4, UR10, UR38 ;  /* 0x0000000a042672a4 */ /* 0x000fd8000f8e0226 */
.L_x_41:
[----:B------:R-:W-:Y:S01]  /*26a0*/  VIADD R11, R11, 0x1 ;  /* 0x000000010b0b7836 */ /* 0x000fe20000000000 */
[----:B------:R-:W-:Y:S02]  /*26b0*/  R2UR UR6, R87 ;  /* 0x00000000570672ca */ /* 0x000fe400000e0000 */
[----:B------:R-:W-:Y:S02]  /*26c0*/  R2UR UR4, R86 ;  /* 0x00000000560472ca */ /* 0x000fe400000e0000 */
[C---:B------:R-:W-:Y:S02]  /*26d0*/  ISETP.NE.AND P0, PT, R11.reuse, 0x2, PT ;  /* 0x000000020b00780c */ /* 0x040fe40003f05270 */
[----:B------:R-:W-:Y:S02]  /*26e0*/  PLOP3.LUT P1, PT, PT, PT, PT, 0x80, 0x8 ;  /* 0x000000000008781c */ /* 0x000fe40003f2f070 */
[----:B------:R-:W-:Y:S02]  /*26f0*/  SEL R3, RZ, 0x1, P0 ;  /* 0x00000001ff037807 */ /* 0x000fe40000000000 */
[----:B------:R-:W-:-:S02]  /*2700*/  SEL R11, R11, RZ, P0 ;  /* 0x000000ff0b0b7207 */ /* 0x000fc40000000000 */
[----:B------:R-:W-:Y:S01]  /*2710*/  LOP3.LUT R10, R10, R3, RZ, 0x3c, !PT ;  /* 0x000000030a0a7212 */ /* 0x000fe200078e3cff */
[----:B------:R-:W-:Y:S02]  /*2720*/  UIADD3 UR25, UPT, UPT, UR38, UR6, URZ ;  /* 0x0000000626197290 */ /* 0x000fe4000fffe0ff */
[----:B------:R-:W-:Y:S01]  /*2730*/  UIADD3 UR30, UPT, UPT, UR37, UR4, URZ ;  /* 0x00000004251e7290 */ /* 0x000fe2000fffe0ff */
[----:B------:R-:W-:Y:S11]  /*2740*/  BRA.U UP1, `(.L_x_42) ;  /* 0xfffffff101507547 */ /* 0x000ff6000b83ffff */
[----:B------:R-:W-:Y:S01]  /*2750*/  UIADD3 UR13, UPT, UPT, UR13, 0x28, URZ ;  /* 0x000000280d0d7890 */ /* 0x000fe2000fffe0ff */
[----:B------:R-:W-:-:S03]  /*2760*/  SHF.L.U32 R3, R12, 0x1f, RZ ;  /* 0x0000001f0c037819 */ /* 0x000fc600000006ff */
[----:B------:R-:W-:-:S09]  /*2770*/  ULEA UR4, UR5, UR13, 0x3 ;  /* 0x0000000d05047291 */ /* 0x000fd2000f8e18ff */
[----:B------:R-:W2:Y:S02]  /*2780*/  SYNCS.PHASECHK.TRANS64.TRYWAIT P0, [UR4], R3 ;  /* 0x00000003ff0075a7 */ /* 0x000ea40008001104 */
[----:B--2---:R-:W-:Y:S05]  /*2790*/  @!P0 BRA `(.L_x_43) ;  /* 0x00000054008c8947 */ /* 0x004fea0003800000 */
.L_x_128:
[----:B------:R-:W-:-:S04]  /*27a0*/  UIADD3 UR4, UPT, UPT, UR5, 0x1, URZ ;  /* 0x0000000105047890 */ /* 0x000fc8000fffe0ff */
[----:B------:R-:W-:-:S04]  /*27b0*/  UISETP.NE.AND UP0, UPT, UR4, 0x5, UPT ;  /* 0x000000050400788c */ /* 0x000fc8000bf05270 */
[----:B------:R-:W-:Y:S02]  /*27c0*/  USEL UR6, URZ, 0x1, UP0 ;  /* 0x00000001ff067887 */ /* 0x000fe40008000000 */
[----:B------:R-:W-:-:S04]  /*27d0*/  USEL UR4, UR4, URZ, UP0 ;  /* 0x000000ff04047287 */ /* 0x000fc80008000000 */
[----:B------:R-:W-:Y:S01]  /*27e0*/  ULEA UR5, UR4, UR13, 0x3 ;  /* 0x0000000d04057291 */ /* 0x000fe2000f8e18ff */
[----:B------:R-:W-:-:S04]  /*27f0*/  LOP3.LUT R2, R12, UR6, RZ, 0x3c, !PT ;  /* 0x000000060c027c12 */ /* 0x000fc8000f8e3cff */
[----:B-1----:R-:W-:-:S04]  /*2800*/  SHF.L.U32 R3, R2, 0x1f, RZ ;  /* 0x0000001f02037819 */ /* 0x002fc800000006ff */
[----:B------:R-:W1:Y:S02]  /*2810*/  SYNCS.PHASECHK.TRANS64.TRYWAIT P0, [UR5], R3 ;  /* 0x00000003ff0075a7 */ /* 0x000e640008001105 */
[----:B-1----:R-:W-:Y:S05]  /*2820*/  @!P0 BRA `(.L_x_44) ;  /* 0x0000005400808947 */ /* 0x002fea0003800000 */
.L_x_130:
        /* <DEDUP_REMOVED lines=9> */
.L_x_132:
        /* <DEDUP_REMOVED lines=9> */
.L_x_134:
[----:B------:R-:W-:-:S04]  /*2950*/  UIADD3 UR4, UPT, UPT, UR4, 0x1, URZ ;  /* 0x0000000104047890 */ /* 0x000fc8000fffe0ff */
[----:B------:R-:W-:-:S04]  /*2960*/  UISETP.NE.AND UP0, UPT, UR4, 0x5, UPT ;  /* 0x000000050400788c */ /* 0x000fc8000bf05270 */
[----:B------:R-:W-:Y:S02]  /*2970*/  USEL UR5, URZ, 0x1, UP0 ;  /* 0x00000001ff057887 */ /* 0x000fe40008000000 */
[----:B------:R-:W-:-:S04]  /*2980*/  USEL UR4, UR4, URZ, UP0 ;  /* 0x000000ff04047287 */ /* 0x000fc80008000000 */
[----:B------:R-:W-:Y:S01]  /*2990*/  ULEA UR4, UR4, UR13, 0x3 ;  /* 0x0000000d04047291 */ /* 0x000fe2000f8e18ff */
[----:B-1----:R-:W-:-:S04]  /*29a0*/  LOP3.LUT R3, R2, UR5, RZ, 0x3c, !PT ;  /* 0x0000000502037c12 */ /* 0x002fc8000f8e3cff */
[----:B------:R-:W-:Y:S01]  /*29b0*/  SHF.L.U32 R3, R3, 0x1f, RZ ;  /* 0x0000001f03037819 */ /* 0x000fe200000006ff */
[----:B------:R-:W-:-:S07]  /*29c0*/  IMAD.U32 R0, RZ, RZ, UR4 ;  /* 0x00000004ff007e24 */ /* 0x000fce000f8e00ff */
.L_x_47:
[----:B-1----:R1:W2:Y:S02]  /*29d0*/  SYNCS.PHASECHK.TRANS64.TRYWAIT P0, [R0+URZ], R3 ;  /* 0x00000003000075a7 */ /* 0x0022a400080011ff */
[----:B--2---:R-:W-:Y:S05]  /*29e0*/  @!P0 NANOSLEEP.SYNCS 0x989680 ;  /* 0x009896800000895d */ /* 0x004fea0003900000 */
[----:B------:R-:W2:Y:S02]  /*29f0*/  @!P0 SYNCS.PHASECHK.TRANS64 P0, [R0+URZ], R3 ;  /* 0x00000003000085a7 */ /* 0x000ea400080010ff */
[----:B--2---:R-:W-:Y:S05]  /*2a00*/  @P0 EXIT ;  /* 0x000000000000094d */ /* 0x004fea0003800000 */
[----:B------:R-:W-:Y:S05]  /*2a10*/  BRA `(.L_x_47) ;  /* 0xfffffffc00ec7947 */ /* 0x000fea000383ffff */
.L_x_22:
[----:B------:R-:W1:Y:S02]  /*2a20*/  S2UR UR4, SR_CgaCtaId ;  /* 0x00000000000479c3 */ /* 0x000e640000008800 */
[----:B-1----:R-:W-:-:S04]  /*2a30*/  UISETP.NE.AND UP0, UPT, UR4, URZ, UPT ;  /* 0x000000ff0400728c */ /* 0x002fc8000bf05270 */
[----:B------:R-:W-:-:S09]  /*2a40*/  UISETP.NE.OR UP0, UPT, UR22, 0x1, UP0 ;  /* 0x000000011600788c */ /* 0x000fd20008705670 */
[----:B------:R-:W-:Y:S05]  /*2a50*/  BRA.U UP0, `(.L_x_48) ;  /* 0x00000005004c7547 */ /* 0x000fea000b800000 */
[----:B------:R-:W1:Y:S01]  /*2a60*/  S2UR UR5, SR_CgaCtaId ;  /* 0x00000000000579c3 */ /* 0x000e620000008800 */
[----:B------:R-:W-:Y:S01]  /*2a70*/  UMOV UR4, 0x400 ;  /* 0x0000040000047882 */ /* 0x000fe20000000000 */
[----:B------:R-:W-:Y:S01]  /*2a80*/  ISETP.GE.U32.AND P2, PT, R0, 0x2, PT ;  /* 0x000000020000780c */ /* 0x000fe20003f46070 */
[----:B------:R-:W-:Y:S01]  /*2a90*/  IMAD.MOV.U32 R12, RZ, RZ, 0x1 ;  /* 0x00000001ff0c7424 */ /* 0x000fe200078e00ff */
[----:B------:R-:W-:Y:S02]  /*2aa0*/  CS2R R10, SRZ ;  /* 0x00000000000a7805 */ /* 0x000fe4000001ff00 */
[----:B------:R-:W-:Y:S01]  /*2ab0*/  CS2R R8, SRZ ;  /* 0x0000000000087805 */ /* 0x000fe2000001ff00 */
[----:B-1----:R-:W-:-:S03]  /*2ac0*/  ULEA UR6, UR5, UR4, 0x18 ;  /* 0x0000000405067291 */ /* 0x002fc6000f8ec0ff */
[----:B------:R-:W-:-:S09]  /*2ad0*/  UMOV UR5, URZ ;  /* 0x000000ff00057c82 */ /* 0x000fd20008000000 */
.L_x_52:
[----:B------:R-:W-:Y:S02]  /*2ae0*/  LEA R2, R8, UR6, 0x3 ;  /* 0x0000000608027c11 */ /* 0x000fe4000f8e18ff */
[----:B------:R-:W-:-:S03]  /*2af0*/  SHF.L.U32 R5, R9, 0x1f, RZ ;  /* 0x0000001f09057819 */ /* 0x000fc600000006ff */
[----:B------:R-:W-:Y:S01]  /*2b00*/  VIADD R4, R2, 0x100 ;  /* 0x0000010002047836 */ /* 0x000fe20000000000 */
[----:B------:R-:W1:Y:S02]  /*2b10*/  SYNCS.PHASECHK.TRANS64.TRYWAIT P0, [R2+URZ+0xf0], R5 ;  /* 0x0000f005020075a7 */ /* 0x000e6400080011ff */
[----:B-1----:R-:W-:Y:S05]  /*2b20*/  @!P0 BRA `(.L_x_49) ;  /* 0x0000005400088947 */ /* 0x002fea0003800000 */
.L_x_135:
[----:B------:R-:W-:Y:S01]  /*2b30*/  ULEA UR4, UR5, UR6, 0x3 ;  /* 0x0000000605047291 */ /* 0x000fe2000f8e18ff */
[----:B------:R-:W-:Y:S02]  /*2b40*/  PRMT R4, RZ, 0x654, R4 ;  /* 0x00000654ff047816 */ /* 0x000fe40000000004 */
[----:B-1----:R-:W-:Y:S01]  /*2b50*/  SHF.L.U32 R5, R12, 0x1f, RZ ;  /* 0x0000001f0c057819 */ /* 0x002fe200000006ff */
[----:B------:R-:W-:Y:S01]  /*2b60*/  UIADD3 UR7, UPT, UPT, UR4, 0x90, URZ ;  /* 0x0000009004077890 */ /* 0x000fe2000fffe0ff */
[----:B------:R1:W-:Y:S05]  /*2b70*/  SYNCS.ARRIVE.TRANS64.RED.A1T0 RZ, [R4+URZ], RZ ;  /* 0x000000ff04ff79a7 */ /* 0x0003ea00081004ff */
[----:B------:R-:W-:Y:S01]  /*2b80*/  IMAD.U32 R7, RZ, RZ, UR7 ;  /* 0x00000007ff077e24 */ /* 0x000fe2000f8e00ff */
[----:B------:R-:W2:Y:S04]  /*2b90*/  SYNCS.PHASECHK.TRANS64.TRYWAIT P0, [UR4+0xa0], R5 ;  /* 0x0000a005ff0075a7 */ /* 0x000ea80008001104 */
[----:B------:R-:W-:Y:S01]  /*2ba0*/  PRMT R6, R0, 0x654, R7 ;  /* 0x0000065400067816 */ /* 0x000fe20000000007 */
[----:B-1----:R-:W-:Y:S01]  /*2bb0*/  @!P2 IMAD.MOV.U32 R4, RZ, RZ, 0x10 ;  /* 0x00000010ff04a424 */ /* 0x002fe200078e00ff */
[----:B--2---:R-:W-:Y:S06]  /*2bc0*/  @!P0 BRA `(.L_x_50) ;  /* 0x0000005000f48947 */ /* 0x004fec0003800000 */
.L_x_137:
[----:B------:R-:W-:Y:S01]  /*2bd0*/  ULEA UR8, UR5, UR6, 0x4 ;  /* 0x0000000605087291 */ /* 0x000fe2000f8e20ff */
[----:B------:R-:W-:Y:S01]  /*2be0*/  SEL R3, R6, R3, !P2 ;  /* 0x0000000306037207 */ /* 0x000fe20005000000 */
[----:B------:R-:W-:Y:S01]  /*2bf0*/  UIADD3 UR9, UPT, UPT, UR4, 0x90, URZ ;  /* 0x0000009004097890 */ /* 0x000fe2000fffe0ff */
[----:B-1----:R-:W-:Y:S01]  /*2c00*/  LEA R2, R11, UR6, 0x3 ;  /* 0x000000060b027c11 */ /* 0x002fe2000f8e18ff */
[----:B------:R-:W-:Y:S01]  /*2c10*/  UIADD3 UR8, UPT, UPT, UR8, 0x120, URZ ;  /* 0x0000012008087890 */ /* 0x000fe2000fffe0ff */
[----:B------:R-:W-:Y:S01]  /*2c20*/  SHF.L.U32 R5, R10, 0x1f, RZ ;  /* 0x0000001f0a057819 */ /* 0x000fe200000006ff */
[----:B------:R1:W-:Y:S01]  /*2c30*/  @!P2 SYNCS.ARRIVE.TRANS64.RED RZ, [R3+URZ], R4 ;  /* 0x0000000403ffa9a7 */ /* 0x0003e200080004ff */
[----:B------:R-:W-:Y:S01]  /*2c40*/  UIADD3 UR4, UPT, UPT, UR5, 0x1, URZ ;  /* 0x0000000105047890 */ /* 0x000fe2000fffe0ff */
[----:B------:R-:W-:-:S03]  /*2c50*/  VIADD R8, R8, 0x1 ;  /* 0x0000000108087836 */ /* 0x000fc60000000000 */
[----:B------:R-:W-:Y:S02]  /*2c60*/  UISETP.NE.AND UP0, UPT, UR4, 0x2, UPT ;  /* 0x000000020400788c */ /* 0x000fe4000bf05270 */
[----:B------:R-:W-:Y:S06]  /*2c70*/  UGETNEXTWORKID.BROADCAST [UR8], [UR9] ;  /* 0x00000000080073ca */ /* 0x000fec0008000100 */
[----:B------:R-:W-:Y:S01]  /*2c80*/  USEL UR7, URZ, 0x1, UP0 ;  /* 0x00000001ff077887 */ /* 0x000fe20008000000 */
[----:B------:R-:W-:Y:S01]  /*2c90*/  ISETP.NE.AND P0, PT, R8, 0x2, PT ;  /* 0x000000020800780c */ /* 0x000fe20003f05270 */
[----:B------:R-:W-:Y:S01]  /*2ca0*/  USEL UR5, UR4, URZ, UP0 ;  /* 0x000000ff04057287 */ /* 0x000fe20008000000 */
[----:B------:R-:W2:Y:S03]  /*2cb0*/  SYNCS.PHASECHK.TRANS64.TRYWAIT P1, [R2+URZ+0x90], R5 ;  /* 0x00009005020075a7 */ /* 0x000ea600080211ff */
[----:B------:R-:W-:Y:S01]  /*2cc0*/  LOP3.LUT R12, R12, UR7, RZ, 0x3c, !PT ;  /* 0x000000070c0c7c12 */ /* 0x000fe2000f8e3cff */
[----:B-12---:R-:W-:Y:S07]  /*2cd0*/  @!P1 BRA `(.L_x_51) ;  /* 0x0000005000c89947 */ /* 0x006fee0003800000 */
.L_x_138:
[C---:B------:R-:W-:Y:S01]  /*2ce0*/  LEA R4, R11.reuse, UR6, 0x4 ;  /* 0x000000060b047c11 */ /* 0x040fe2000f8e20ff */
[----:B-1----:R-:W-:Y:S01]  /*2cf0*/  VIADD R2, R2, 0xa0 ;  /* 0x000000a002027836 */ /* 0x002fe20000000000 */
[----:B------:R-:W-:Y:S01]  /*2d00*/  SEL R8, R8, RZ, P0 ;  /* 0x000000ff08087207 */ /* 0x000fe20000000000 */
[----:B------:R-:W-:-:S03]  /*2d10*/  VIADD R11, R11, 0x1 ;  /* 0x000000010b0b7836 */ /* 0x000fc60000000000 */
[----:B------:R-:W1:Y:S01]  /*2d20*/  LDS.128 R4, [R4+0x120] ;  /* 0x0001200004047984 */ /* 0x000e620000000c00 */
[----:B------:R-:W-:Y:S02]  /*2d30*/  PRMT R2, RZ, 0x654, R2 ;  /* 0x00000654ff027816 */ /* 0x000fe40000000002 */
[C---:B------:R-:W-:Y:S01]  /*2d40*/  ISETP.NE.AND P1, PT, R11.reuse, 0x2, PT ;  /* 0x000000020b00780c */ /* 0x040fe20003f25270 */
[----:B------:R-:W-:Y:S01]  /*2d50*/  @!PT LDS RZ, [RZ] ;  /* 0x00000000fffff984 */ /* 0x000fe20000000800 */
[----:B------:R-:W-:Y:S01]  /*2d60*/  @!PT LDS RZ, [RZ] ;  /* 0x00000000fffff984 */ /* 0x000fe20000000800 */
[----:B------:R-:W-:Y:S01]  /*2d70*/  @!PT LDS RZ, [RZ] ;  /* 0x00000000fffff984 */ /* 0x000fe20000000800 */
[----:B------:R-:W-:Y:S01]  /*2d80*/  @!PT LDS RZ, [RZ] ;  /* 0x00000000fffff984 */ /* 0x000fe20000000800 */
[----:B------:R2:W-:Y:S06]  /*2d90*/  MEMBAR.ALL.CTA ;  /* 0x0000000000007992 */ /* 0x0005ec0000008000 */
[----:B--2---:R-:W2:Y:S01]  /*2da0*/  FENCE.VIEW.ASYNC.S ;  /* 0x00000000000073c6 */ /* 0x004ea20000000000 */
[----:B------:R-:W-:Y:S01]  /*2db0*/  SEL R11, R11, RZ, P1 ;  /* 0x000000ff0b0b7207 */ /* 0x000fe20000800000 */
[----:B--2---:R2:W-:Y:S01]  /*2dc0*/  SYNCS.ARRIVE.TRANS64.RED.A1T0 RZ, [R2+URZ], RZ ;  /* 0x000000ff02ff79a7 */ /* 0x0045e200081004ff */
[----:B-1----:R-:W-:-:S02]  /*2dd0*/  LOP3.LUT P3, RZ, R6, 0x1, RZ, 0xc0, !PT ;  /* 0x0000000106ff7812 */ /* 0x002fc4000786c0ff */
[----:B------:R-:W-:-:S04]  /*2de0*/  SEL R5, RZ, 0x1, P1 ;  /* 0x00000001ff057807 */ /* 0x000fc80000800000 */
[----:B------:R-:W-:Y:S02]  /*2df0*/  LOP3.LUT R10, R10, R5, RZ, 0x3c, !PT ;  /* 0x000000050a0a7212 */ /* 0x000fe400078e3cff */
[----:B--2---:R-:W-:-:S04]  /*2e00*/  SEL R2, RZ, 0x1, P0 ;  /* 0x00000001ff027807 */ /* 0x004fc80000000000 */
[----:B------:R-:W-:Y:S01]  /*2e10*/  LOP3.LUT R9, R9, R2, RZ, 0x3c, !PT ;  /* 0x0000000209097212 */ /* 0x000fe200078e3cff */
[----:B------:R-:W-:Y:S06]  /*2e20*/  @P3 BRA `(.L_x_52) ;  /* 0xfffffffc002c3947 */ /* 0x000fec000383ffff */
[----:B------:R-:W-:Y:S01]  /*2e30*/  ULEA UR4, UR5, UR6, 0x3 ;  /* 0x0000000605047291 */ /* 0x000fe2000f8e18ff */
[----:B------:R-:W-:-:S08]  /*2e40*/  SHF.L.U32 R3, R12, 0x1f, RZ ;  /* 0x0000001f0c037819 */ /* 0x000fd000000006ff */
[----:B------:R-:W1:Y:S02]  /*2e50*/  SYNCS.PHASECHK.TRANS64 P0, [UR4+0xa0], R3 ;  /* 0x0000a003ff0075a7 */ /* 0x000e640008001004 */
[----:B-1----:R-:W-:Y:S05]  /*2e60*/  @P0 BRA `(.L_x_53) ;  /* 0x0000000000080947 */ /* 0x002fea0003800000 */
[----:B------:R-:W1:Y:S02]  /*2e70*/  SYNCS.PHASECHK.TRANS64.TRYWAIT P0, [UR4+0xa0], R3 ;  /* 0x0000a003ff0075a7 */ /* 0x000e640008001104 */
[----:B-1----:R-:W-:Y:S05]  /*2e80*/  @!P0 BRA `(.L_x_54) ;  /* 0x0000005000708947 */ /* 0x002fea0003800000 */
.L_x_53:
[----:B------:R-:W-:-:S04]  /*2e90*/  UIADD3 UR7, UPT, UPT, UR5, 0x1, URZ ;  /* 0x0000000105077890 */ /* 0x000fc8000fffe0ff */
[----:B------:R-:W-:-:S04]  /*2ea0*/  UISETP.NE.AND UP0, UPT, UR7, 0x2, UPT ;  /* 0x000000020700788c */ /* 0x000fc8000bf05270 */
[----:B------:R-:W-:Y:S02]  /*2eb0*/  USEL UR8, URZ, 0x1, UP0 ;  /* 0x00000001ff087887 */ /* 0x000fe40008000000 */
[----:B------:R-:W-:-:S04]  /*2ec0*/  USEL UR7, UR7, URZ, UP0 ;  /* 0x000000ff07077287 */ /* 0x000fc80008000000 */
[----:B------:R-:W-:Y:S01]  /*2ed0*/  ULEA UR7, UR7, UR6, 0x3 ;  /* 0x0000000607077291 */ /* 0x000fe2000f8e18ff */
[----:B-1----:R-:W-:-:S04]  /*2ee0*/  LOP3.LUT R3, R12, UR8, RZ, 0x3c, !PT ;  /* 0x000000080c037c12 */ /* 0x002fc8000f8e3cff */
[----:B------:R-:W-:-:S04]  /*2ef0*/  SHF.L.U32 R0, R3, 0x1f, RZ ;  /* 0x0000001f03007819 */ /* 0x000fc800000006ff */
[----:B------:R-:W1:Y:S02]  /*2f00*/  SYNCS.PHASECHK.TRANS64 P0, [UR7+0xa0], R0 ;  /* 0x0000a000ff0075a7 */ /* 0x000e640008001007 */
[----:B-1----:R-:W-:Y:S05]  /*2f10*/  @P0 EXIT ;  /* 0x000000000000094d */ /* 0x002fea0003800000 */
[----:B------:R-:W-:Y:S02]  /*2f20*/  SHF.L.U32 R3, R3, 0x1f, RZ ;  /* 0x0000001f03037819 */ /* 0x000fe400000006ff */
[----:B------:R-:W-:-:S07]  /*2f30*/  MOV R0, UR7 ;  /* 0x0000000700007c02 */ /* 0x000fce0008000f00 */
.L_x_55:
[----:B-1----:R1:W2:Y:S02]  /*2f40*/  SYNCS.PHASECHK.TRANS64.TRYWAIT P0, [R0+URZ+0xa0], R3 ;  /* 0x0000a003000075a7 */ /* 0x0022a400080011ff */
[----:B--2---:R-:W-:Y:S05]  /*2f50*/  @!P0 NANOSLEEP.SYNCS 0x989680 ;  /* 0x009896800000895d */ /* 0x004fea0003900000 */
[----:B------:R-:W2:Y:S02]  /*2f60*/  @!P0 SYNCS.PHASECHK.TRANS64 P0, [R0+URZ+0xa0], R3 ;  /* 0x0000a003000085a7 */ /* 0x000ea400080010ff */
[----:B--2---:R-:W-:Y:S05]  /*2f70*/  @P0 EXIT ;  /* 0x000000000000094d */ /* 0x004fea0003800000 */
[----:B------:R-:W-:Y:S05]  /*2f80*/  BRA `(.L_x_55) ;  /* 0xfffffffc00ec7947 */ /* 0x000fea000383ffff */
.L_x_48:
[----:B------:R-:W-:Y:S05]  /*2f90*/  BRA.U UP4, `(.L_x_56) ;  /* 0x0000000d04887547 */ /* 0x000fea000b800000 */
[----:B------:R-:W1:Y:S01]  /*2fa0*/  S2UR UR7, SR_CgaCtaId ;  /* 0x00000000000779c3 */ /* 0x000e620000008800 */
[----:B------:R-:W-:Y:S01]  /*2fb0*/  UMOV UR4, 0x40 ;  /* 0x0000004000047882 */ /* 0x000fe20000000000 */
[----:B------:R-:W-:Y:S01]  /*2fc0*/  NOP ;  /* 0x0000000000007918 */ /* 0x000fe20000000000 */
[----:B------:R-:W-:Y:S01]  /*2fd0*/  UMOV UR6, 0x400 ;  /* 0x0000040000067882 */ /* 0x000fe20000000000 */
[----:B-1----:R-:W-:Y:S02]  /*2fe0*/  ULEA UR5, UR7, UR4, 0x18 ;  /* 0x0000000407057291 */ /* 0x002fe4000f8ec0ff */
[----:B------:R-:W-:-:S07]  /*2ff0*/  ULEA UR6, UR7, UR6, 0x18 ;  /* 0x0000000607067291 */ /* 0x000fce000f8ec0ff */
[----:B------:R-:W1:Y:S02]  /*3000*/  LDS.U8 R0, [UR5+0x1c] ;  /* 0x00001c05ff007984 */ /* 0x000e640008000000 */
[----:B-1----:R-:W-:-:S13]  /*3010*/  ISETP.NE.AND P0, PT, R0, RZ, PT ;  /* 0x000000ff0000720c */ /* 0x002fda0003f05270 */
[----:B------:R-:W-:Y:S05]  /*3020*/  @P0 BRA `(.L_x_57) ;  /* 0x0000000000580947 */ /* 0x000fea0003800000 */
[----:B------:R-:W-:-:S13]  /*3030*/  ELECT P0, URZ, PT ;  /* 0x0000000000ff782f */ /* 0x000fda0003800000 */
[----:B------:R-:W-:Y:S05]  /*3040*/  @!P0 BRA `(.L_x_58) ;  /* 0x0000000000608947 */ /* 0x000fea0003800000 */
[----:B------:R-:W-:Y:S01]  /*3050*/  UMOV UR4, 0x10 ;  /* 0x0000001000047882 */ /* 0x000fe20000000000 */
[----:B------:R-:W-:Y:S01]  /*3060*/  HFMA2 R0, -RZ, RZ, 0, 5.9604644775390625e-08 ;  /* 0x00000001ff007431 */ /* 0x000fe200000001ff */
[----:B------:R-:W-:-:S03]  /*3070*/  MOV R3, 0xffff ;  /* 0x0000ffff00037802 */ /* 0x000fc60000000f00 */
[----:B------:R-:W-:Y:S04]  /*3080*/  DEPBAR.LE SB1, 0x36 ;  /* 0x00009d800000791a */ /* 0x000fe80000000000 */
[----:B------:R-:W1:Y:S02]  /*3090*/  UTCATOMSWS.FIND_AND_SET.ALIGN UP0, UR4, UR4 ;  /* 0x00000004000475e3 */ /* 0x000e640008000800 */
[----:B-1----:R-:W-:Y:S01]  /*30a0*/  MOV R4, UR4 ;  /* 0x0000000400047c02 */ /* 0x002fe20008000f00 */
[----:B------:R-:W-:Y:S06]  /*30b0*/  BRA.U UP0, `(.L_x_59) ;  /* 0x0000000100187547 */ /* 0x000fec000b800000 */
.L_x_60:
[----:B------:R-:W-:Y:S05]  /*30c0*/  NANOSLEEP 0x64 ;  /* 0x000000640000795d */ /* 0x000fea0003800000 */
[----:B------:R-:W-:-:S05]  /*30d0*/  UMOV UR4, 0x10 ;  /* 0x0000001000047882 */ /* 0x000fca0000000000 */
[----:B------:R-:W-:Y:S04]  /*30e0*/  DEPBAR.LE SB1, 0x36 ;  /* 0x00009d800000791a */ /* 0x000fe80000000000 */
[----:B------:R-:W1:Y:S02]  /*30f0*/  UTCATOMSWS.FIND_AND_SET.ALIGN UP0, UR4, UR4 ;  /* 0x00000004000475e3 */ /* 0x000e640008000800 */
[----:B-1----:R-:W-:Y:S01]  /*3100*/  MOV R4, UR4 ;  /* 0x0000000400047c02 */ /* 0x002fe20008000f00 */
[----:B------:R-:W-:Y:S05]  /*3110*/  BRA.U !UP0, `(.L_x_60) ;  /* 0xfffffffd08e87547 */ /* 0x000fea000b83ffff */
.L_x_59:
[-C--:B------:R-:W-:Y:S02]  /*3120*/  SHF.L.U32 R3, R3, R4.reuse, RZ ;  /* 0x0000000403037219 */ /* 0x080fe400000006ff */
[----:B------:R-:W-:Y:S01]  /*3130*/  SHF.L.U32 R0, R0, R4, RZ ;  /* 0x0000000400007219 */ /* 0x000fe200000006ff */
[----:B------:R-:W-:Y:S02]  /*3140*/  IMAD.SHL.U32 R4, R4, 0x20, RZ ;  /* 0x0000002004047824 */ /* 0x000fe400078e00ff */
[----:B------:R1:W-:Y:S04]  /*3150*/  ATOMS.OR RZ, [UR5+0x14], R3 ;  /* 0x00001403ffff798c */ /* 0x0003e8000b000005 */
[----:B------:R1:W-:Y:S04]  /*3160*/  ATOMS.OR RZ, [UR5+0x18], R0 ;  /* 0x00001800ffff798c */ /* 0x0003e8000b000005 */
[----:B------:R1:W-:Y:S01]  /*3170*/  STS [UR6+0x140], R4 ;  /* 0x00014004ff007988 */ /* 0x0003e20008000806 */
[----:B------:R-:W-:Y:S05]  /*3180*/  BRA `(.L_x_58) ;  /* 0x0000000000107947 */ /* 0x000fea0003800000 */
.L_x_57:
[----:B------:R-:W-:Y:S02]  /*3190*/  MOV R0, 0xffffffff ;  /* 0xffffffff00007802 */ /* 0x000fe40000000f00 */
[----:B------:R-:W-:-:S03]  /*31a0*/  MOV R4, 0x31d0 ;  /* 0x000031d000047802 */ /* 0x000fc60000000f00 */
[----:B------:R1:W-:Y:S04]  /*31b0*/  STS [UR6+0x140], R0 ;  /* 0x00014000ff007988 */ /* 0x0003e80008000806 */
[----:B-1---5:R-:W-:Y:S05]  /*31c0*/  CALL.REL.NOINC `($__internal_1_$__cuda_sm10x_tcgen05_guardrail_trap_phase_invalid_during_alloc) ;  /* 0x0000005400447944 */ /* 0x022fea0003c00000 */
.L_x_58:
[----:B------:R-:W-:Y:S05]  /*31d0*/  WARPSYNC.ALL ;  /* 0x0000000000007948 */ /* 0x000fea0003800000 */
[----:B------:R-:W2:Y:S01]  /*31e0*/  S2UR UR4, SR_CgaCtaId ;  /* 0x00000000000479c3 */ /* 0x000ea20000008800 */
[----:B------:R-:W-:Y:S01]  /*31f0*/  UMOV UR17, 0x400 ;  /* 0x0000040000117882 */ /* 0x000fe20000000000 */
[----:B------:R-:W-:-:S06]  /*3200*/  NOP ;  /* 0x0000000000007918 */ /* 0x000fcc0000000000 */
[----:B------:R-:W-:Y:S06]  /*3210*/  BAR.ARV 0x6, 0xa0 ;  /* 0x0182800000007b1d */ /* 0x000fec0000002000 */
[----:B------:R-:W3:Y:S01]  /*3220*/  LDCU UR5, c[0x0][0x38c] ;  /* 0x00007180ff0577ac */ /* 0x000ee20008000800 */
[----:B------:R-:W-:Y:S01]  /*3230*/  LOP3.LUT R2, R2, 0xffff, RZ, 0xc0, !PT ;  /* 0x0000ffff02027812 */ /* 0x000fe200078ec0ff */
[----:B------:R-:W-:Y:S01]  /*3240*/  IMAD.MOV.U32 R11, RZ, RZ, 0x1 ;  /* 0x00000001ff0b7424 */ /* 0x000fe200078e00ff */
[----:B------:R-:W-:Y:S01]  /*3250*/  CS2R R8, SRZ ;  /* 0x0000000000087805 */ /* 0x000fe2000001ff00 */
[----:B------:R-:W4:Y:S01]  /*3260*/  LDCU UR8, c[0x0][0x38c] ;  /* 0x00007180ff0877ac */ /* 0x000f220008000800 */
[----:B------:R-:W-:Y:S01]  /*3270*/  R2UR UR19, R2 ;  /* 0x00000000021372ca */ /* 0x000fe200000e0000 */
[----:B------:R-:W-:Y:S01]  /*3280*/  IMAD.MOV.U32 R10, RZ, RZ, RZ ;  /* 0x000000ffff0a7224 */ /* 0x000fe200078e00ff */
[----:B------:R-:W-:Y:S01]  /*3290*/  UMOV UR23, URZ ;  /* 0x000000ff00177c82 */ /* 0x000fe20008000000 */
[----:B------:R-:W-:Y:S01]  /*32a0*/  UMOV UR14, URZ ;  /* 0x000000ff000e7c82 */ /* 0x000fe20008000000 */
[----:B--2---:R-:W-:Y:S01]  /*32b0*/  ULEA UR17, UR4, UR17, 0x18 ;  /* 0x0000001104117291 */ /* 0x004fe2000f8ec0ff */
[----:B------:R-:W-:Y:S01]  /*32c0*/  UMOV UR26, 0x0 ;  /* 0x00000000001a7882 */ /* 0x000fe20000000000 */
[----:B------:R-:W-:-:S02]  /*32d0*/  UMOV UR27, 0x8100490 ;  /* 0x08100490001b7882 */ /* 0x000fc40000000000 */
[----:B------:R-:W-:Y:S02]  /*32e0*/  UIADD3 UR6, UPT, UPT, UR17, 0x6400, URZ ;  /* 0x0000640011067890 */ /* 0x000fe4000fffe0ff */
[----:B------:R-:W-:Y:S02]  /*32f0*/  UIADD3 UR7, UPT, UPT, UR17, 0x10400, URZ ;  /* 0x0001040011077890 */ /* 0x000fe4000fffe0ff */
[----:B---3--:R-:W-:Y:S01]  /*3300*/  UIADD3 UR5, UPT, UPT, UR5, 0x1f, URZ ;  /* 0x0000001f05057890 */ /* 0x008fe2000fffe0ff */
[----:B-1----:R-:W1:Y:S01]  /*3310*/  LDS R0, [UR17+0x140] ;  /* 0x00014011ff007984 */ /* 0x002e620008000800 */
[----:B------:R-:W-:Y:S02]  /*3320*/  USHF.R.U32.HI UR6, URZ, 0x4, UR6 ;  /* 0x00000004ff067899 */ /* 0x000fe40008011606 */
[----:B------:R-:W-:Y:S02]  /*3330*/  USHF.R.S32.HI UR4, URZ, 0x1f, UR5 ;  /* 0x0000001fff047899 */ /* 0x000fe40008011405 */
[----:B------:R-:W-:-:S02]  /*3340*/  ULOP3.LUT UR6, UR6, 0x3fff, URZ, 0xc0, !UPT ;  /* 0x00003fff06067892 */ /* 0x000fc4000f8ec0ff */
[----:B------:R-:W-:Y:S02]  /*3350*/  ULEA.HI UR4, UR4, UR5, URZ, 0x5 ;  /* 0x0000000504047291 */ /* 0x000fe4000f8f28ff */
[----:B------:R-:W-:Y:S02]  /*3360*/  USHF.R.U32.HI UR5, URZ, 0x4, UR7 ;  /* 0x00000004ff057899 */ /* 0x000fe40008011607 */
[----:B------:R-:W-:Y:S02]  /*3370*/  USHF.R.S32.HI UR28, URZ, 0x5, UR4 ;  /* 0x00000005ff1c7899 */ /* 0x000fe40008011404 */
[----:B------:R-:W-:Y:S02]  /*3380*/  ULOP3.LUT UR5, UR5, 0x3fff, URZ, 0xc0, !UPT ;  /* 0x00003fff05057892 */ /* 0x000fe4000f8ec0ff */
[----:B------:R-:W-:Y:S02]  /*3390*/  UISETP.LT.AND UP0, UPT, UR28, 0x1, UPT ;  /* 0x000000011c00788c */ /* 0x000fe4000bf01270 */
[----:B------:R-:W-:-:S02]  /*33a0*/  ULOP3.LUT UR20, UR6, 0x10000, URZ, 0xfc, !UPT ;  /* 0x0001000006147892 */ /* 0x000fc4000f8efcff */
[----:B------:R-:W-:Y:S02]  /*33b0*/  USEL UR29, UR28, 0x1, !UP0 ;  /* 0x000000011c1d7887 */ /* 0x000fe4000c000000 */
[----:B------:R-:W-:Y:S02]  /*33c0*/  ULOP3.LUT UR21, UR5, 0x10000, URZ, 0xfc, !UPT ;  /* 0x0001000005157892 */ /* 0x000fe4000f8efcff */
[----:B------:R-:W-:Y:S02]  /*33d0*/  UIADD3 UR29, UPT, UPT, -UR29, URZ, URZ ;  /* 0x000000ff1d1d7290 */ /* 0x000fe4000fffe1ff */
[----:B----4-:R-:W-:Y:S01]  /*33e0*/  UISETP.GE.AND UP4, UPT, UR8, 0x1, UPT ;  /* 0x000000010800788c */ /* 0x010fe2000bf86270 */
[----:B------:R-:W-:Y:S01]  /*33f0*/  UMOV UR24, 0x0 ;  /* 0x0000000000187882 */ /* 0x000fe20000000000 */
[----:B------:R-:W-:Y:S01]  /*3400*/  UMOV UR25, 0x8100490 ;  /* 0x0810049000197882 */ /* 0x000fe20000000000 */
[----:B-1----:R-:W-:-:S15]  /*3410*/  R2UR UR30, R0 ;  /* 0x00000000001e72ca */ /* 0x002fde00000e0000 */
.L_x_67:
[----:B------:R-:W-:Y:S02]  /*3420*/  LEA R0, R10, UR17, 0x3 ;  /* 0x000000110a007c11 */ /* 0x000fe4000f8e18ff */
[----:B------:R-:W-:Y:S02]  /*3430*/  SHF.L.U32 R5, R9, 0x1f, RZ ;  /* 0x0000001f09057819 */ /* 0x000fe400000006ff */
[----:B------:R-:W-:Y:S01]  /*3440*/  PLOP3.LUT P0, PT, PT, PT, UP4, 0x80, 0x8 ;  /* 0x000000000008781c */ /* 0x000fe20003f0f048 */
[----:B------:R-:W-:Y:S01]  /*3450*/  VIADD R3, R0, 0xa0 ;  /* 0x000000a000037836 */ /* 0x000fe20000000000 */
[----:B-1----:R-:W1:Y:S02]  /*3460*/  SYNCS.PHASECHK.TRANS64.TRYWAIT P1, [R0+URZ+0x90], R5 ;  /* 0x00009005000075a7 */ /* 0x002e6400080211ff */
[----:B-1-3--:R-:W-:Y:S09]  /*3470*/  @!P1 BRA `(.L_x_61) ;  /* 0x0000004c000c9947 */ /* 0x00aff20003800000 */
.L_x_140:
[----:B------:R-:W-:Y:S01]  /*3480*/  LEA R4, R10, UR17, 0x4 ;  /* 0x000000110a047c11 */ /* 0x000fe2000f8e20ff */
[----:B------:R-:W-:Y:S01]  /*3490*/  @UP4 ULEA UR4, UR14, UR17, 0x3 ;  /* 0x000000110e044291 */ /* 0x000fe2000f8e18ff */
[----:B------:R-:W-:Y:S01]  /*34a0*/  PLOP3.LUT P2, PT, PT, PT, PT, 0x80, 0x8 ;  /* 0x000000000008781c */ /* 0x000fe20003f4f070 */
[----:B------:R-:W-:Y:S01]  /*34b0*/  ULEA UR22, UR23, UR17, 0x3 ;  /* 0x0000001117167291 */ /* 0x000fe2000f8e18ff */
[----:B------:R-:W-:Y:S01]  /*34c0*/  PRMT R3, RZ, 0x654, R3 ;  /* 0x00000654ff037816 */ /* 0x000fe20000000003 */
[----:B------:R-:W-:Y:S01]  /*34d0*/  ULEA UR18, UR23, UR30, 0x6 ;  /* 0x0000001e17127291 */ /* 0x000fe2000f8e30ff */
[----:B-1----:R-:W1:Y:S01]  /*34e0*/  LDS.128 R4, [R4+0x120] ;  /* 0x0001200004047984 */ /* 0x002e620000000c00 */
[----:B------:R-:W-:Y:S02]  /*34f0*/  @P0 SHF.L.U32 R2, R8, 0x1f, RZ ;  /* 0x0000001f08020819 */ /* 0x000fe400000006ff */
[----:B------:R-:W-:Y:S01]  /*3500*/  SHF.L.U32 R0, R11, 0x1f, RZ ;  /* 0x0000001f0b007819 */ /* 0x000fe200000006ff */
[----:B------:R-:W-:Y:S01]  /*3510*/  @!PT LDS RZ, [RZ] ;  /* 0x00000000fffff984 */ /* 0x000fe20000000800 */
[----:B------:R-:W-:Y:S01]  /*3520*/  @!PT LDS RZ, [RZ] ;  /* 0x00000000fffff984 */ /* 0x000fe20000000800 */
[----:B------:R-:W-:Y:S01]  /*3530*/  @!PT LDS RZ, [RZ] ;  /* 0x00000000fffff984 */ /* 0x000fe20000000800 */
[----:B------:R-:W-:Y:S01]  /*3540*/  @!PT LDS RZ, [RZ] ;  /* 0x00000000fffff984 */ /* 0x000fe20000000800 */
[----:B------:R2:W-:Y:S06]  /*3550*/  MEMBAR.ALL.CTA ;  /* 0x0000000000007992 */ /* 0x0005ec0000008000 */
[----:B--2---:R-:W2:Y:S02]  /*3560*/  FENCE.VIEW.ASYNC.S ;  /* 0x00000000000073c6 */ /* 0x004ea40000000000 */
[----:B--2---:R2:W-:Y:S01]  /*3570*/  SYNCS.ARRIVE.TRANS64.RED.A1T0 RZ, [R3+URZ], RZ ;  /* 0x000000ff03ff79a7 */ /* 0x0045e200081004ff */
[----:B------:R2:W3:Y:S01]  /*3580*/  @P0 SYNCS.PHASECHK.TRANS64.TRYWAIT P2, [UR4], R2 ;  /* 0x00000002ff0005a7 */ /* 0x0004e20008041104 */
[----:B-1----:R-:W-:Y:S01]  /*3590*/  LOP3.LUT P1, RZ, R6, 0x1, RZ, 0xc0, !PT ;  /* 0x0000000106ff7812 */ /* 0x002fe2000782c0ff */
[----:B------:R-:W1:Y:S02]  /*35a0*/  SYNCS.PHASECHK.TRANS64.TRYWAIT P0, [UR22+0xd0], R0 ;  /* 0x0000d000ff0075a7 */ /* 0x000e640008001116 */
[----:B-123--:R-:W-:Y:S10]  /*35b0*/  @!P0 BRA `(.L_x_62) ;  /* 0x0000004800d08947 */ /* 0x00eff40003800000 */
.L_x_142:
[----:B------:R-:W-:Y:S01]  /*35c0*/  IADD3 R10, PT, PT, R10, 0x1, RZ ;  /* 0x000000010a0a7810 */ /* 0x000fe20007ffe0ff */
[----:B------:R-:W-:Y:S06]  /*35d0*/  BRA.U !UP4, `(.L_x_63) ;  /* 0x000000010c987547 */ /* 0x000fec000b800000 */
[----:B------:R-:W-:Y:S01]  /*35e0*/  UPLOP3.LUT UP2, UPT, UPT, UPT, UPT, 0x40, 0x4 ;  /* 0x000000000004789c */ /* 0x000fe20003f4e870 */
[----:B------:R-:W-:Y:S01]  /*35f0*/  UMOV UR16, UR29 ;  /* 0x0000001d00107c82 */ /* 0x000fe20008000000 */
[----:B------:R-:W-:Y:S01]  /*3600*/  UMOV UR15, UR28 ;  /* 0x0000001c000f7c82 */ /* 0x000fe20008000000 */
[----:B------:R-:W-:-:S08]  /*3610*/  UMOV UR6, UR14 ;  /* 0x0000000e00067c82 */ /* 0x000fd00008000000 */
.L_x_66:
[----:B------:R-:W-:Y:S02]  /*3620*/  UIADD3 UR16, UPT, UPT, UR16, 0x1, URZ ;  /* 0x0000000110107890 */ /* 0x000fe4000fffe0ff */
[----:B--2---:R-:W-:Y:S02]  /*3630*/  ULEA UR5, UR6, UR17, 0x3 ;  /* 0x0000001106057291 */ /* 0x004fe4000f8e18ff */
[----:B------:R-:W-:Y:S01]  /*3640*/  UISETP.NE.AND UP3, UPT, UR16, URZ, UPT ;  /* 0x000000ff1000728c */ /* 0x000fe2000bf65270 */
[----:B---3--:R-:W-:Y:S10]  /*3650*/  @P2 BRA `(.L_x_64) ;  /* 0x00000000000c2947 */ /* 0x008ff40003800000 */
[----:B-1----:R-:W-:Y:S04]  /*3660*/  SHF.L.U32 R3, R8, 0x1f, RZ ;  /* 0x0000001f08037819 */ /* 0x002fe800000006ff */
[----:B------:R-:W1:Y:S02]  /*3670*/  SYNCS.PHASECHK.TRANS64.TRYWAIT P0, [UR5], R3 ;  /* 0x00000003ff0075a7 */ /* 0x000e640008001105 */
[----:B-1----:R-:W-:Y:S05]  /*3680*/  @!P0 BRA `(.L_x_65) ;  /* 0x0000004800b48947 */ /* 0x002fea0003800000 */
.L_x_64:
[----:B------:R-:W-:Y:S01]  /*3690*/  UISETP.NE.AND UP0, UPT, UR15, 0x1, UPT ;  /* 0x000000010f00788c */ /* 0x000fe2000bf05270 */
[----:B------:R-:W-:Y:S01]  /*36a0*/  PLOP3.LUT P2, PT, PT, PT, PT, 0x80, 0x8 ;  /* 0x000000000008781c */ /* 0x000fe20003f4f070 */
[----:B------:R-:W-:Y:S02]  /*36b0*/  UIADD3 UR4, UPT, UPT, UR6, 0x1, URZ ;  /* 0x0000000106047890 */ /* 0x000fe4000fffe0ff */
[----:B------:R-:W-:Y:S02]  /*36c0*/  ULEA UR12, UR6, UR21, 0x8 ;  /* 0x00000015060c7291 */ /* 0x000fe4000f8e40ff */
[----:B------:R-:W-:Y:S01]  /*36d0*/  UISETP.NE.AND UP1, UPT, UR4, 0x5, UPT ;  /* 0x000000050400788c */ /* 0x000fe2000bf25270 */
[----:B------:R-:W-:Y:S01]  /*36e0*/  PLOP3.LUT P0, PT, PT, PT, UP0, 0x80, 0x8 ;  /* 0x000000000008781c */ /* 0x000fe20003f0f008 */
[----:B------:R-:W-:Y:S02]  /*36f0*/  UIADD3 UR10, UPT, UPT, UR12, 0x2, URZ ;  /* 0x000000020c0a7890 */ /* 0x000fe4000fffe0ff */
[----:B------:R-:W-:Y:S02]  /*3700*/  USEL UR7, URZ, 0x1, UP1 ;  /* 0x00000001ff077887 */ /* 0x000fe40008800000 */
[----:B------:R-:W-:Y:S02]  /*3710*/  USEL UR14, UR4, URZ, UP1 ;  /* 0x000000ff040e7287 */ /* 0x000fe40008800000 */
[----:B------:R-:W-:Y:S02]  /*3720*/  UIADD3 UR15, UPT, UPT, UR15, -0x1, URZ ;  /* 0xffffffff0f0f7890 */ /* 0x000fe4000fffe0ff */
[----:B------:R-:W-:Y:S01]  /*3730*/  @UP0 ULEA UR4, UR14, UR17, 0x3 ;  /* 0x000000110e040291 */ /* 0x000fe2000f8e18ff */
[----:B------:R-:W-:Y:S01]  /*3740*/  LOP3.LUT R8, R8, UR7, RZ, 0x3c, !PT ;  /* 0x0000000708087c12 */ /* 0x000fe2000f8e3cff */
[----:B------:R-:W-:Y:S01]  /*3750*/  UIADD3 UR7, UPT, UPT, UR5, 0x28, URZ ;  /* 0x0000002805077890 */ /* 0x000fe2000fffe0ff */
[----:B------:R-:W-:Y:S02]  /*3760*/  UMOV UR13, 0x80004020 ;  /* 0x80004020000d7882 */ /* 0x000fe40000000000 */
[----:B-1----:R-:W-:Y:S01]  /*3770*/  @P0 SHF.L.U32 R0, R8, 0x1f, RZ ;  /* 0x0000001f08000819 */ /* 0x002fe200000006ff */
[----:B------:R-:W-:Y:S01]  /*3780*/  UMOV UR5, 0x80004020 ;  /* 0x8000402000057882 */ /* 0x000fe20000000000 */
[----:B------:R-:W-:Y:S01]  /*3790*/  UMOV UR11, 0x80004020 ;  /* 0x80004020000b7882 */ /* 0x000fe20000000000 */
[----:B------:R-:W-:Y:S01]  /*37a0*/  UMOV UR9, 0x80004020 ;  /* 0x8000402000097882 */ /* 0x000fe20000000000 */
[----:B------:R2:W3:Y:S01]  /*37b0*/  @P0 SYNCS.PHASECHK.TRANS64.TRYWAIT P2, [UR4], R0 ;  /* 0x00000000ff0005a7 */ /* 0x0004e20008041104 */
[----:B------:R-:W-:Y:S03]  /*37c0*/  ULEA UR4, UR6, UR20, 0x9 ;  /* 0x0000001406047291 */ /* 0x000fe6000f8e48ff */
[----:B------:R-:W-:Y:S01]  /*37d0*/  UMOV UR6, UR14 ;  /* 0x0000000e00067c82 */ /* 0x000fe20008000000 */
[----:B------:R-:W-:Y:S05]  /*37e0*/  UIADD3 UR8, UPT, UPT, UR4, 0x2, URZ ;  /* 0x0000000204087890 */ /* 0x000fea000fffe0ff */
[----:B------:R2:W-:Y:S01]  /*37f0*/  UTCHMMA gdesc[UR4], gdesc[UR12], tmem[UR18], tmem[UR26], idesc[UR27], UP2 ;  /* 0x00ff1a0c040075ea */ /* 0x0005e20009000012 */
[----:B------:R-:W-:Y:S03]  /*3800*/  UPLOP3.LUT UP2, UPT, UPT, UPT, UPT, 0x80, 0x8 ;  /* 0x000000000008789c */ /* 0x000fe60003f4f070 */
[----:B------:R2:W-:Y:S01]  /*3810*/  UTCHMMA gdesc[UR8], gdesc[UR10], tmem[UR18], tmem[UR24], idesc[UR25], UPT ;  /* 0x00ff180a080075ea */ /* 0x0005e2000b800012 */
[----:B------:R2:W-:Y:S01]  /*3820*/  UTCBAR.MULTICAST [UR7], URZ, UR19 ;  /* 0x000000ff070073e9 */ /* 0x0005e20008000813 */
[----:B------:R-:W-:Y:S06]  /*3830*/  BRA.U UP3, `(.L_x_66) ;  /* 0xfffffffd03787547 */ /* 0x000fec000b83ffff */
.L_x_63:
[----:B--2---:R-:W-:Y:S01]  /*3840*/  UIADD3 UR4, UPT, UPT, UR23, 0x1, URZ ;  /* 0x0000000117047890 */ /* 0x004fe2000fffe0ff */
[C---:B------:R-:W-:Y:S01]  /*3850*/  ISETP.NE.AND P0, PT, R10.reuse, 0x2, PT ;  /* 0x000000020a00780c */ /* 0x040fe20003f05270 */
[----:B------:R-:W-:Y:S02]  /*3860*/  UIADD3 UR5, UPT, UPT, UR22, 0xb0, URZ ;  /* 0x000000b016057890 */ /* 0x000fe4000fffe0ff */
[----:B------:R-:W-:Y:S01]  /*3870*/  UISETP.NE.AND UP0, UPT, UR4, 0x4, UPT ;  /* 0x000000040400788c */ /* 0x000fe2000bf05270 */
[----:B-1----:R-:W-:Y:S02]  /*3880*/  SEL R0, RZ, 0x1, P0 ;  /* 0x00000001ff007807 */ /* 0x002fe40000000000 */
[----:B------:R-:W-:Y:S01]  /*3890*/  SEL R10, R10, RZ, P0 ;  /* 0x000000ff0a0a7207 */ /* 0x000fe20000000000 */
[----:B------:R-:W-:Y:S01]  /*38a0*/  USEL UR6, URZ, 0x1, UP0 ;  /* 0x00000001ff067887 */ /* 0x000fe20008000000 */
[----:B------:R-:W-:Y:S01]  /*38b0*/  LOP3.LUT R9, R9, R0, RZ, 0x3c, !PT ;  /* 0x0000000009097212 */ /* 0x000fe200078e3cff */
[----:B------:R-:W-:Y:S01]  /*38c0*/  USEL UR23, UR4, URZ, UP0 ;  /* 0x000000ff04177287 */ /* 0x000fe20008000000 */
[----:B------:R1:W-:Y:S03]  /*38d0*/  UTCBAR [UR5], URZ ;  /* 0x000000ff050073e9 */ /* 0x0003e600080000ff */
[----:B------:R-:W-:Y:S01]  /*38e0*/  LOP3.LUT R11, R11, UR6, RZ, 0x3c, !PT ;  /* 0x000000060b0b7c12 */ /* 0x000fe2000f8e3cff */
[----:B------:R-:W-:Y:S07]  /*38f0*/  @P1 BRA `(.L_x_67) ;  /* 0xfffffff800c81947 */ /* 0x000fee000383ffff */
[----:B------:R-:W2:Y:S01]  /*3900*/  S2UR UR8, SR_CgaCtaId ;  /* 0x00000000000879c3 */ /* 0x000ea20000008800 */
[----:B------:R-:W-:Y:S01]  /*3910*/  ELECT P0, URZ, PT ;  /* 0x0000000000ff782f */ /* 0x000fe20003800000 */
[----:B------:R-:W-:Y:S01]  /*3920*/  IMAD.MOV.U32 R0, RZ, RZ, 0x1 ;  /* 0x00000001ff007424 */ /* 0x000fe200078e00ff */
[----:B------:R-:W-:Y:S01]  /*3930*/  UIADD3 UR17, UPT, UPT, UR17, 0xd0, URZ ;  /* 0x000000d011117890 */ /* 0x000fe2000fffe0ff */
[----:B------:R-:W-:Y:S01]  /*3940*/  SHF.L.U32 R3, R11, 0x1f, RZ ;  /* 0x0000001f0b037819 */ /* 0x000fe200000006ff */
[----:B------:R-:W-:-:S03]  /*3950*/  UMOV UR4, 0x40 ;  /* 0x0000004000047882 */ /* 0x000fc60000000000 */
[----:B------:R-:W-:Y:S01]  /*3960*/  UVIRTCOUNT.DEALLOC.SMPOOL 0x80 ;  /* 0x000000800000784c */ /* 0x000fe20000000000 */
[----:B--2---:R-:W-:Y:S02]  /*3970*/  ULEA UR8, UR8, UR4, 0x18 ;  /* 0x0000000408087291 */ /* 0x004fe4000f8ec0ff */
[----:B------:R-:W-:-:S07]  /*3980*/  ULEA UR4, UR23, UR17, 0x3 ;  /* 0x0000001117047291 */ /* 0x000fce000f8e18ff */
[----:B------:R2:W-:Y:S02]  /*3990*/  @P0 STS.U8 [UR8+0x1c], R0 ;  /* 0x00001c00ff000988 */ /* 0x0005e40008000008 */
[----:B------:R-:W4:Y:S02]  /*39a0*/  SYNCS.PHASECHK.TRANS64.TRYWAIT P0, [UR4], R3 ;  /* 0x00000003ff0075a7 */ /* 0x000f240008001104 */
[----:B--2-4-:R-:W-:Y:S05]  /*39b0*/  @!P0 BRA `(.L_x_68) ;  /* 0x0000004800008947 */ /* 0x014fea0003800000 */
.L_x_145:
[----:B------:R-:W-:-:S04]  /*39c0*/  UIADD3 UR4, UPT, UPT, UR23, 0x1, URZ ;  /* 0x0000000117047890 */ /* 0x000fc8000fffe0ff */
[----:B------:R-:W-:-:S04]  /*39d0*/  UISETP.NE.AND UP0, UPT, UR4, 0x4, UPT ;  /* 0x000000040400788c */ /* 0x000fc8000bf05270 */
[----:B------:R-:W-:Y:S02]  /*39e0*/  USEL UR6, URZ, 0x1, UP0 ;  /* 0x00000001ff067887 */ /* 0x000fe40008000000 */
[----:B------:R-:W-:-:S04]  /*39f0*/  USEL UR4, UR4, URZ, UP0 ;  /* 0x000000ff04047287 */ /* 0x000fc80008000000 */
[----:B-1----:R-:W-:Y:S01]  /*3a00*/  ULEA UR5, UR4, UR17, 0x3 ;  /* 0x0000001104057291 */ /* 0x002fe2000f8e18ff */
[----:B------:R-:W-:-:S04]  /*3a10*/  LOP3.LUT R2, R11, UR6, RZ, 0x3c, !PT ;  /* 0x000000060b027c12 */ /* 0x000fc8000f8e3cff */
[----:B--2---:R-:W-:-:S04]  /*3a20*/  SHF.L.U32 R3, R2, 0x1f, RZ ;  /* 0x0000001f02037819 */ /* 0x004fc800000006ff */
[----:B------:R-:W1:Y:S02]  /*3a30*/  SYNCS.PHASECHK.TRANS64.TRYWAIT P0, [UR5], R3 ;  /* 0x00000003ff0075a7 */ /* 0x000e640008001105 */
[----:B-1----:R-:W-:Y:S05]  /*3a40*/  @!P0 BRA `(.L_x_69) ;  /* 0x0000004400f48947 */ /* 0x002fea0003800000 */
.L_x_147:
        /* <DEDUP_REMOVED lines=9> */
.L_x_149:
[----:B------:R-:W-:-:S04]  /*3ae0*/  UIADD3 UR4, UPT, UPT, UR4, 0x1, URZ ;  /* 0x0000000104047890 */ /* 0x000fc8000fffe0ff */
[----:B------:R-:W-:-:S04]  /*3af0*/  UISETP.NE.AND UP0, UPT, UR4, 0x4, UPT ;  /* 0x000000040400788c */ /* 0x000fc8000bf05270 */
[----:B------:R-:W-:Y:S02]  /*3b00*/  USEL UR5, URZ, 0x1, UP0 ;  /* 0x00000001ff057887 */ /* 0x000fe40008000000 */
[----:B------:R-:W-:-:S04]  /*3b10*/  USEL UR4, UR4, URZ, UP0 ;  /* 0x000000ff04047287 */ /* 0x000fc80008000000 */
[----:B------:R-:W-:Y:S01]  /*3b20*/  ULEA UR4, UR4, UR17, 0x3 ;  /* 0x0000001104047291 */ /* 0x000fe2000f8e18ff */
[----:B-1----:R-:W-:-:S04]  /*3b30*/  LOP3.LUT R3, R2, UR5, RZ, 0x3c, !PT ;  /* 0x0000000502037c12 */ /* 0x002fc8000f8e3cff */
[----:B------:R-:W-:-:S04]  /*3b40*/  SHF.L.U32 R3, R3, 0x1f, RZ ;  /* 0x0000001f03037819 */ /* 0x000fc800000006ff */
[----:B------:R-:W1:Y:S02]  /*3b50*/  SYNCS.PHASECHK.TRANS64.TRYWAIT P0, [UR4], R3 ;  /* 0x00000003ff0075a7 */ /* 0x000e640008001104 */
[----:B-1----:R-:W-:Y:S05]  /*3b60*/  @!P0 BRA `(.L_x_71) ;  /* 0x0000004400dc8947 */ /* 0x002fea0003800000 */
.L_x_151:
[----:B------:R-:W-:Y:S01]  /*3b70*/  NOP ;  /* 0x0000000000007918 */ /* 0x000fe20000000000 */
[----:B-1----:R-:W1:Y:S01]  /*3b80*/  LDS R0, [UR8+0x14] ;  /* 0x00001408ff007984 */ /* 0x002e620008000800 */
[----:B------:R-:W-:Y:S01]  /*3b90*/  ULOP3.LUT UR4, UR30, 0xffff, URZ, 0xc0, !UPT ;  /* 0x0000ffff1e047892 */ /* 0x000fe2000f8ec0ff */
[----:B------:R-:W-:Y:S01]  /*3ba0*/  UMOV UR5, 0xffff ;  /* 0x0000ffff00057882 */ /* 0x000fe20000000000 */
[----:B------:R-:W-:Y:S02]  /*3bb0*/  UMOV UR6, 0x1 ;  /* 0x0000000100067882 */ /* 0x000fe40000000000 */
[----:B------:R-:W-:-:S04]  /*3bc0*/  USHF.R.U32.HI UR4, URZ, 0x5, UR4 ;  /* 0x00000005ff047899 */ /* 0x000fc80008011604 */
[----:B------:R-:W-:Y:S02]  /*3bd0*/  USHF.L.U32 UR5, UR5, UR4, URZ ;  /* 0x0000000405057299 */ /* 0x000fe400080006ff */
[----:B------:R-:W-:-:S04]  /*3be0*/  USHF.L.U32 UR4, UR6, UR4, URZ ;  /* 0x0000000406047299 */ /* 0x000fc800080006ff */
[----:B-1----:R-:W-:-:S04]  /*3bf0*/  LOP3.LUT R0, R0, UR5, RZ, 0xc0, !PT ;  /* 0x0000000500007c12 */ /* 0x002fc8000f8ec0ff */
[----:B------:R-:W-:-:S13]  /*3c00*/  ISETP.NE.AND P0, PT, R0, UR5, PT ;  /* 0x0000000500007c0c */ /* 0x000fda000bf05270 */
[----:B------:R-:W-:Y:S05]  /*3c10*/  @P0 BRA `(.L_x_72) ;  /* 0x0000000000580947 */ /* 0x000fea0003800000 */
[----:B------:R-:W1:Y:S02]  /*3c20*/  LDS R0, [UR8+0x18] ;  /* 0x00001808ff007984 */ /* 0x000e640008000800 */
[----:B-1----:R-:W-:-:S04]  /*3c30*/  LOP3.LUT R0, R0, UR4, RZ, 0xc0, !PT ;  /* 0x0000000400007c12 */ /* 0x002fc8000f8ec0ff */
[----:B------:R-:W-:-:S13]  /*3c40*/  ISETP.NE.AND P0, PT, R0, UR4, PT ;  /* 0x0000000400007c0c */ /* 0x000fda000bf05270 */
[----:B------:R-:W-:Y:S05]  /*3c50*/  @P0 BRA `(.L_x_73) ;  /* 0x00000000003c0947 */ /* 0x000fea0003800000 */
[----:B------:R-:W1:Y:S01]  /*3c60*/  S2R R2, SR_LANEID ;  /* 0x0000000000027919 */ /* 0x000e620000000000 */
[----:B------:R-:W-:Y:S01]  /*3c70*/  ULOP3.LUT UR5, URZ, UR5, URZ, 0x33, !UPT ;  /* 0x00000005ff057292 */ /* 0x000fe2000f8e33ff */
[----:B------:R-:W-:Y:S01]  /*3c80*/  LOP3.LUT R4, RZ, UR4, RZ, 0x33, !PT ;  /* 0x00000004ff047c12 */ /* 0x000fe2000f8e33ff */
[----:B------:R-:W-:Y:S02]  /*3c90*/  VOTEU.ANY UR4, UPT, PT ;  /* 0x0000000000047886 */ /* 0x000fe400038e0100 */
[----:B------:R-:W-:Y:S01]  /*3ca0*/  UFLO.U32 UR4, UR4 ;  /* 0x00000004000472bd */ /* 0x000fe200080e0000 */
[----:B------:R-:W2:Y:S01]  /*3cb0*/  REDUX UR6, R4 ;  /* 0x00000000040673c4 */ /* 0x000ea20000000000 */
[----:B------:R-:W-:-:S06]  /*3cc0*/  IMAD.U32 R0, RZ, RZ, UR5 ;  /* 0x00000005ff007e24 */ /* 0x000fcc000f8e00ff */
[----:B------:R4:W-:Y:S01]  /*3cd0*/  UTCATOMSWS.AND URZ, UR5 ;  /* 0x0000000500ff79e3 */ /* 0x0009e20008000000 */
[----:B------:R-:W3:Y:S01]  /*3ce0*/  REDUX UR7, R0 ;  /* 0x00000000000773c4 */ /* 0x000ee20000000000 */
[----:B-1----:R-:W-:Y:S01]  /*3cf0*/  ISETP.EQ.U32.AND P0, PT, R2, UR4, PT ;  /* 0x0000000402007c0c */ /* 0x002fe2000bf02070 */
[----:B--2---:R-:W-:Y:S01]  /*3d00*/  IMAD.U32 R2, RZ, RZ, UR6 ;  /* 0x00000006ff027e24 */ /* 0x004fe2000f8e00ff */
[----:B---3--:R-:W-:-:S11]  /*3d10*/  MOV R3, UR7 ;  /* 0x0000000700037c02 */ /* 0x008fd60008000f00 */
[----:B------:R4:W-:Y:S04]  /*3d20*/  @P0 ATOMS.AND RZ, [UR8+0x14], R3 ;  /* 0x00001403ffff098c */ /* 0x0009e8000a800008 */
[----:B------:R4:W-:Y:S01]  /*3d30*/  @P0 ATOMS.AND RZ, [UR8+0x18], R2 ;  /* 0x00001802ffff098c */ /* 0x0009e2000a800008 */
[----:B------:R-:W-:Y:S05]  /*3d40*/  BRA `(.L_x_74) ;  /* 0x0000000000147947 */ /* 0x000fea0003800000 */
.L_x_73:
[----:B------:R-:W-:Y:S02]  /*3d50*/  MOV R2, 0x3d70 ;  /* 0x00003d7000027802 */ /* 0x000fe40000000f00 */
[----:B---3-5:R-:W-:Y:S05]  /*3d60*/  CALL.REL.NOINC `($__internal_0_$__cuda_sm10x_tcgen05_guardrail_trap_col_being_dealloced_not_returned_by_alloc) ;  /* 0x0000004800507944 */ /* 0x028fea0003c00000 */
[----:B------:R-:W-:Y:S05]  /*3d70*/  BRA `(.L_x_74) ;  /* 0x0000000000087947 */ /* 0x000fea0003800000 */
.L_x_72:
[----:B------:R-:W-:Y:S02]  /*3d80*/  MOV R2, 0x3da0 ;  /* 0x00003da000027802 */ /* 0x000fe40000000f00 */
[----:B---3-5:R-:W-:Y:S05]  /*3d90*/  CALL.REL.NOINC `($__internal_2_$__cuda_sm10x_tcgen05_guardrail_trap_unallocated_columns_being_dealloced) ;  /* 0x00000048005c7944 */ /* 0x028fea0003c00000 */
.L_x_74:
[----:B------:R-:W-:Y:S01]  /*3da0*/  NOP ;  /* 0x0000000000007918 */ /* 0x000fe20000000000 */
[----:B----4-:R-:W-:Y:S05]  /*3db0*/  EXIT ;  /* 0x000000000000794d */ /* 0x010fea0003800000 */
.L_x_56:
[----:B------:R-:W-:-:S09]  /*3dc0*/  UISETP.NE.OR UP0, UPT, UR22, 0x3, !UP3 ;  /* 0x000000031600788c */ /* 0x000fd2000df05670 */
[----:B------:R-:W-:Y:S05]  /*3dd0*/  BRA.U UP0, `(.L_x_75) ;  /* 0x0000000d00fc7547 */ /* 0x000fea000b800000 */
[----:B------:R-:W1:Y:S01]  /*3de0*/  S2UR UR6, SR_CgaCtaId ;  /* 0x00000000000679c3 */ /* 0x000e620000008800 */
[----:B------:R-:W2:Y:S01]  /*3df0*/  LDCU UR28, c[0x0][0x370] ;  /* 0x00006e00ff1c77ac */ /* 0x000ea20008000800 */
[----:B------:R-:W-:Y:S02]  /*3e00*/  HFMA2 R13, -RZ, RZ, 0, 0 ;  /* 0x00000000ff0d7431 */ /* 0x000fe400000001ff */
[----:B------:R-:W-:Y:S01]  /*3e10*/  IMAD.MOV.U32 R15, RZ, RZ, 0x1 ;  /* 0x00000001ff0f7424 */ /* 0x000fe200078e00ff */
[----:B------:R-:W-:Y:S01]  /*3e20*/  MOV R7, 0x2000 ;  /* 0x0000200000077802 */ /* 0x000fe20000000f00 */
[----:B------:R-:W2:Y:S01]  /*3e30*/  LDCU.128 UR32, c[0x0][0xb10] ;  /* 0x00016200ff2077ac */ /* 0x000ea20008000c00 */
[----:B------:R-:W-:Y:S01]  /*3e40*/  IMAD.MOV.U32 R14, RZ, RZ, RZ ;  /* 0x000000ffff0e7224 */ /* 0x000fe200078e00ff */
[----:B------:R-:W3:Y:S01]  /*3e50*/  LDC.64 R16, c[0x0][0x348] ;  /* 0x0000d200ff107b82 */ /* 0x000ee20000000a00 */
[----:B------:R-:W4:Y:S01]  /*3e60*/  LDCU UR27, c[0x0][0x374] ;  /* 0x00006e80ff1b77ac */ /* 0x000f220008000800 */
[----:B------:R-:W4:Y:S06]  /*3e70*/  LDCU UR15, c[0x0][0xb0c] ;  /* 0x00016180ff0f77ac */ /* 0x000f2c0008000800 */
[----:B------:R-:W3:Y:S01]  /*3e80*/  LDC.64 R2, c[0x0][0x888] ;  /* 0x00022200ff027b82 */ /* 0x000ee20000000a00 */
[----:B------:R-:W4:Y:S01]  /*3e90*/  LDCU UR38, c[0x0][0xb20] ;  /* 0x00016400ff2677ac */ /* 0x000f220008000800 */
[----:B------:R-:W4:Y:S06]  /*3ea0*/  LDCU UR4, c[0x0][0xb30] ;  /* 0x00016600ff0477ac */ /* 0x000f2c0008000800 */
[----:B------:R-:W3:Y:S01]  /*3eb0*/  LDC.64 R4, c[0x0][0x890] ;  /* 0x00022400ff047b82 */ /* 0x000ee20000000a00 */
[----:B------:R-:W-:Y:S01]  /*3ec0*/  UMOV UR24, 0x400 ;  /* 0x0000040000187882 */ /* 0x000fe20000000000 */
[----:B------:R-:W-:-:S02]  /*3ed0*/  UPLOP3.LUT UP3, UPT, UPT, UPT, UPT, 0x40, 0x4 ;  /* 0x000000000004789c */ /* 0x000fc40003f6e870 */
[----:B-1----:R-:W-:Y:S02]  /*3ee0*/  ULEA UR24, UR6, UR24, 0x18 ;  /* 0x0000001806187291 */ /* 0x002fe4000f8ec0ff */
[----:B--2---:R-:W-:Y:S02]  /*3ef0*/  UIMAD.WIDE.U32 UR6, UR28, UR32, URZ ;  /* 0x000000201c0672a5 */ /* 0x004fe4000f8e00ff */
[----:B----4-:R-:W-:Y:S02]  /*3f00*/  UIMAD.WIDE.U32 UR8, UR27, UR35, URZ ;  /* 0x000000231b0872a5 */ /* 0x010fe4000f8e00ff */
[----:B------:R-:W-:Y:S02]  /*3f10*/  UISETP.GE.AND UP0, UPT, UR40, 0x1, UPT ;  /* 0x000000012800788c */ /* 0x000fe4000bf06270 */
[----:B------:R-:W-:Y:S01]  /*3f20*/  UISETP.NE.AND UP4, UPT, UR40, 0x1, UPT ;  /* 0x000000012800788c */ /* 0x000fe2000bf85270 */
[----:B------:R-:W-:Y:S02]  /*3f30*/  UMOV UR6, UR7 ;  /* 0x0000000700067c82 */ /* 0x000fe40008000000 */
[----:B------:R-:W-:Y:S01]  /*3f40*/  UMOV UR29, UR9 ;  /* 0x00000009001d7c82 */ /* 0x000fe20008000000 */
[----:B------:R-:W1:Y:S01]  /*3f50*/  LDCU.64 UR16, c[0x0][0xb28] ;  /* 0x00016500ff1077ac */ /* 0x000e620008000a00 */
[----:B------:R-:W-:-:S02]  /*3f60*/  UISETP.NE.AND UP6, UPT, UR15, 0x1, UPT ;  /* 0x000000010f00788c */ /* 0x000fc4000bfc5270 */
[----:B------:R-:W-:Y:S02]  /*3f70*/  UISETP.NE.AND UP5, UPT, UR34, 0x1, UPT ;  /* 0x000000012200788c */ /* 0x000fe4000bfa5270 */
[----:B------:R-:W-:Y:S02]  /*3f80*/  USHF.R.U32.HI UR31, URZ, UR33, UR6 ;  /* 0x00000021ff1f7299 */ /* 0x000fe40008011606 */
[----:B------:R-:W-:Y:S02]  /*3f90*/  USHF.R.U32.HI UR29, URZ, UR38, UR29 ;  /* 0x00000026ff1d7299 */ /* 0x000fe4000801161d */
[----:B------:R-:W-:Y:S01]  /*3fa0*/  UISETP.NE.AND UP2, UPT, UR4, 0x1, UPT ;  /* 0x000000010400788c */ /* 0x000fe2000bf45270 */
[----:B------:R-:W-:-:S10]  /*3fb0*/  UMOV UR12, URZ ;  /* 0x000000ff000c7c82 */ /* 0x000fd40008000000 */
.L_x_84:
[C---:B------:R-:W-:Y:S02]  /*3fc0*/  LEA R12, R14.reuse, UR24, 0x3 ;  /* 0x000000180e0c7c11 */ /* 0x040fe4000f8e18ff */
[----:B------:R-:W-:Y:S02]  /*3fd0*/  SHF.L.U32 R9, R13, 0x1f, RZ ;  /* 0x0000001f0d097819 */ /* 0x000fe400000006ff */
[----:B------:R-:W-:Y:S02]  /*3fe0*/  LEA R10, R14, UR24, 0x4 ;  /* 0x000000180e0a7c11 */ /* 0x000fe4000f8e20ff */
[----:B------:R-:W2:Y:S02]  /*3ff0*/  SYNCS.PHASECHK.TRANS64.TRYWAIT P0, [R12+URZ+0x90], R9 ;  /* 0x000090090c0075a7 */ /* 0x000ea400080011ff */
[----:B--2-4-:R-:W-:Y:S05]  /*4000*/  @!P0 BRA `(.L_x_76) ;  /* 0x0000004000cc8947 */ /* 0x014fea0003800000 */
.L_x_152:
[----:B--2---:R-:W2:Y:S01]  /*4010*/  LDS.128 R8, [R10+0x120] ;  /* 0x000120000a087984 */ /* 0x004ea20000000c00 */
[----:B------:R-:W-:Y:S01]  /*4020*/  UISETP.GE.AND UP0, UPT, UR40, 0x1, UPT ;  /* 0x000000012800788c */ /* 0x000fe2000bf06270 */
[----:B------:R-:W-:Y:S01]  /*4030*/  @!PT LDS RZ, [RZ] ;  /* 0x00000000fffff984 */ /* 0x000fe20000000800 */
[----:B------:R-:W-:Y:S01]  /*4040*/  @!PT LDS RZ, [RZ] ;  /* 0x00000000fffff984 */ /* 0x000fe20000000800 */
[----:B------:R-:W-:Y:S01]  /*4050*/  @!PT LDS RZ, [RZ] ;  /* 0x00000000fffff984 */ /* 0x000fe20000000800 */
[----:B------:R-:W-:Y:S01]  /*4060*/  @!PT LDS RZ, [RZ] ;  /* 0x00000000fffff984 */ /* 0x000fe20000000800 */
[----:B------:R4:W-:Y:S06]  /*4070*/  MEMBAR.ALL.CTA ;  /* 0x0000000000007992 */ /* 0x0009ec0000008000 */
[----:B----4-:R-:W4:Y:S01]  /*4080*/  FENCE.VIEW.ASYNC.S ;  /* 0x00000000000073c6 */ /* 0x010f220000000000 */
[----:B--2---:R-:W-:Y:S11]  /*4090*/  LOP3.LUT P0, RZ, R10, 0x1, RZ, 0xc0, !PT ;  /* 0x000000010aff7812 */ /* 0x004ff6000780c0ff */
[----:B------:R-:W-:Y:S02]  /*40a0*/  @!UPT UIADD3 URZ, UPT, UPT, URZ, URZ, URZ ;  /* 0x000000fffffff290 */ /* 0x000fe4000fffe0ff */
[----:B----4-:R-:W-:Y:S01]  /*40b0*/  VOTEU.ANY UP1, P0 ;  /* 0x0000000000ff7886 */ /* 0x010fe20000020100 */
[----:B------:R-:W-:Y:S11]  /*40c0*/  PLOP3.LUT P0, PT, PT, PT, UP1, 0x80, 0x8 ;  /* 0x000000000008781c */ /* 0x000ff60003f0f018 */
[----:B------:R-:W-:Y:S02]  /*40d0*/  @!UPT UIADD3 URZ, UPT, UPT, URZ, URZ, URZ ;  /* 0x000000fffffff290 */ /* 0x000fe4000fffe0ff */
[----:B------:R-:W-:Y:S02]  /*40e0*/  @P0 SHF.R.U32.HI R0, RZ, 0x10, R9 ;  /* 0x00000010ff000819 */ /* 0x000fe40000011609 */
[----:B------:R-:W-:Y:S02]  /*40f0*/  @P0 MOV R6, R8 ;  /* 0x0000000800060202 */ /* 0x000fe40000000f00 */
[----:B------:R-:W-:Y:S01]  /*4100*/  @P0 R2UR UR4, R0 ;  /* 0x00000000000402ca */ /* 0x000fe200000e0000 */
[----:B------:R-:W-:Y:S01]  /*4110*/  VIADD R0, R12, 0xa0 ;  /* 0x000000a00c007836 */ /* 0x000fe20000000000 */
[----:B------:R-:W-:Y:S02]  /*4120*/  @P0 LOP3.LUT R8, R9, 0xffff, RZ, 0xc0, !PT ;  /* 0x0000ffff09080812 */ /* 0x000fe400078ec0ff */
[----:B------:R-:W-:Y:S02]  /*4130*/  @P0 R2UR UR6, R6 ;  /* 0x00000000060602ca */ /* 0x000fe400000e0000 */
[----:B------:R-:W-:Y:S02]  /*4140*/  PRMT R0, RZ, 0x654, R0 ;  /* 0x00000654ff007816 */ /* 0x000fe40000000000 */
[----:B------:R-:W-:Y:S02]  /*4150*/  @P0 R2UR UR5, R8 ;  /* 0x00000000080502ca */ /* 0x000fe400000e0000 */
[----:B------:R2:W-:Y:S03]  /*4160*/  SYNCS.ARRIVE.TRANS64.RED.A1T0 RZ, [R0+URZ], RZ ;  /* 0x000000ff00ff79a7 */ /* 0x0005e600081004ff */
[----:B------:R-:W-:Y:S04]  /*4170*/  @UP1 UMOV UR26, UR4 ;  /* 0x00000004001a1c82 */ /* 0x000fe80008000000 */
[----:B------:R-:W-:Y:S04]  /*4180*/  @UP1 UMOV UR14, UR6 ;  /* 0x00000006000e1c82 */ /* 0x000fe80008000000 */
[----:B------:R-:W-:Y:S01]  /*4190*/  @UP1 UMOV UR13, UR5 ;  /* 0x00000005000d1c82 */ /* 0x000fe20008000000 */
[----:B------:R-:W-:Y:S05]  /*41a0*/  BRA.U !UP0, `(.L_x_77) ;  /* 0x0000000108a47547 */ /* 0x000fea000b800000 */
[----:B------:R-:W-:Y:S02]  /*41b0*/  UIMAD.WIDE.U32 UR8, UR13, UR35, URZ ;  /* 0x000000230d0872a5 */ /* 0x000fe4000f8e00ff */
[----:B------:R-:W-:Y:S02]  /*41c0*/  UIMAD.WIDE.U32 UR10, UR14, UR32, URZ ;  /* 0x000000200e0a72a5 */ /* 0x000fe4000f8e00ff */
[----:B------:R-:W-:Y:S02]  /*41d0*/  USEL UR4, UR27, UR29, !UP5 ;  /* 0x0000001d1b047287 */ /* 0x000fe4000e800000 */
[----:B------:R-:W-:Y:S02]  /*41e0*/  USEL UR7, UR28, UR31, !UP6 ;  /* 0x0000001f1c077287 */ /* 0x000fe4000f000000 */
[----:B-1----:R-:W-:Y:S02]  /*41f0*/  UIMAD.WIDE.U32 UR18, UR4, UR16, URZ ;  /* 0x00000010041272a5 */ /* 0x002fe4000f8e00ff */
[----:B------:R-:W-:Y:S01]  /*4200*/  UIMAD.WIDE.U32 UR20, UR7, UR16, URZ ;  /* 0x00000010071472a5 */ /* 0x000fe2000f8e00ff */
[----:B------:R-:W-:Y:S02]  /*4210*/  UMOV UR5, UR9 ;  /* 0x0000000900057c82 */ /* 0x000fe40008000000 */
[----:B------:R-:W-:Y:S03]  /*4220*/  USHF.R.U32.HI UR6, URZ, UR38, UR5 ;  /* 0x00000026ff067299 */ /* 0x000fe60008011605 */
[----:B------:R-:W-:Y:S01]  /*4230*/  UMOV UR5, UR11 ;  /* 0x0000000b00057c82 */ /* 0x000fe20008000000 */
[----:B------:R-:W-:Y:S02]  /*4240*/  USEL UR6, UR13, UR6, !UP5 ;  /* 0x000000060d067287 */ /* 0x000fe4000e800000 */
[----:B------:R-:W-:Y:S02]  /*4250*/  USHF.R.U32.HI UR8, URZ, UR33, UR5 ;  /* 0x00000021ff087299 */ /* 0x000fe40008011605 */
[----:B------:R-:W-:Y:S01]  /*4260*/  UIMAD.WIDE.U32 UR10, UR6, UR16, URZ ;  /* 0x00000010060a72a5 */ /* 0x000fe2000f8e00ff */
[----:B------:R-:W-:Y:S02]  /*4270*/  UMOV UR5, UR19 ;  /* 0x0000001300057c82 */ /* 0x000fe40008000000 */
[----:B------:R-:W-:Y:S03]  /*4280*/  @UP4 USHF.R.U32.HI UR4, URZ, UR17, UR5 ;  /* 0x00000011ff044299 */ /* 0x000fe60008011605 */
[----:B------:R-:W-:Y:S01]  /*4290*/  UMOV UR5, UR21 ;  /* 0x0000001500057c82 */ /* 0x000fe20008000000 */
[----:B------:R-:W-:Y:S02]  /*42a0*/  UIMAD UR4, UR40, UR4, URZ ;  /* 0x00000004280472a4 */ /* 0x000fe4000f8e02ff */
[----:B------:R-:W-:Y:S02]  /*42b0*/  @UP4 USHF.R.U32.HI UR7, URZ, UR17, UR5 ;  /* 0x00000011ff074299 */ /* 0x000fe40008011605 */
[----:B------:R-:W-:Y:S02]  /*42c0*/  USEL UR5, UR14, UR8, !UP6 ;  /* 0x000000080e057287 */ /* 0x000fe4000f000000 */
[----:B------:R-:W-:Y:S02]  /*42d0*/  UIMAD UR8, UR40, UR7, URZ ;  /* 0x00000007280872a4 */ /* 0x000fe4000f8e02ff */
[----:B------:R-:W-:Y:S03]  /*42e0*/  UISETP.GE.AND UP0, UPT, UR6, UR4, UPT ;  /* 0x000000040600728c */ /* 0x000fe6000bf06270 */
[----:B------:R-:W-:Y:S01]  /*42f0*/  UMOV UR4, UR11 ;  /* 0x0000000b00047c82 */ /* 0x000fe20008000000 */
[----:B------:R-:W-:Y:S02]  /*4300*/  UISETP.GE.OR UP0, UPT, UR5, UR8, UP0 ;  /* 0x000000080500728c */ /* 0x000fe40008706670 */
[----:B------:R-:W-:Y:S02]  /*4310*/  USHF.R.U32.HI UR4, URZ, UR17, UR4 ;  /* 0x00000011ff047299 */ /* 0x000fe40008011604 */
[----:B------:R-:W-:Y:S02]  /*4320*/  UIMAD.WIDE.U32 UR8, UR5, UR16, URZ ;  /* 0x00000010050872a5 */ /* 0x000fe4000f8e00ff */
[----:B------:R-:W-:Y:S04]  /*4330*/  USEL UR10, UR6, UR4, !UP4 ;  /* 0x00000004060a7287 */ /* 0x000fe8000e000000 */
[----:B------:R-:W-:Y:S01]  /*4340*/  UIADD3 UR11, UPT, UPT, -UR10, URZ, URZ ;  /* 0x000000ff0a0b7290 */ /* 0x000fe2000fffe1ff */
[----:B------:R-:W-:Y:S02]  /*4350*/  @!UP0 UMOV UR4, UR9 ;  /* 0x0000000900048c82 */ /* 0x000fe40008000000 */
[----:B------:R-:W-:Y:S02]  /*4360*/  @!UP0 USHF.R.U32.HI UR4, URZ, UR17, UR4 ;  /* 0x00000011ff048299 */ /* 0x000fe40008011604 */
[----:B------:R-:W-:Y:S02]  /*4370*/  UIMAD UR8, UR40, UR11, UR6 ;  /* 0x0000000b280872a4 */ /* 0x000fe4000f8e0206 */
[----:B------:R-:W-:Y:S04]  /*4380*/  @!UP0 USEL UR4, UR5, UR4, !UP4 ;  /* 0x0000000405048287 */ /* 0x000fe8000e000000 */
[----:B------:R-:W-:Y:S02]  /*4390*/  @!UP0 UIMAD UR8, UR7, UR8, UR4 ;  /* 0x00000008070882a4 */ /* 0x000fe4000f8e0204 */
[----:B------:R-:W-:Y:S02]  /*43a0*/  @!UP0 UIADD3 UR9, UPT, UPT, UR10, -UR4, URZ ;  /* 0x800000040a098290 */ /* 0x000fe4000fffe0ff */
[----:B------:R-:W-:Y:S02]  /*43b0*/  UIADD3 UR4, UPT, UPT, -UR5, URZ, URZ ;  /* 0x000000ff05047290 */ /* 0x000fe4000fffe1ff */
[----:B------:R-:W-:Y:S02]  /*43c0*/  UIADD3 UR7, UPT, UPT, -UR6, URZ, URZ ;  /* 0x000000ff06077290 */ /* 0x000fe4000fffe1ff */
[----:B------:R-:W-:Y:S02]  /*43d0*/  @!UP0 UIMAD UR6, UR9, UR40, UR5 ;  /* 0x00000028090682a4 */ /* 0x000fe4000f8e0205 */
[----:B------:R-:W-:Y:S02]  /*43e0*/  UIMAD UR14, UR15, UR4, UR14 ;  /* 0x000000040f0e72a4 */ /* 0x000fe4000f8e020e */
[----:B------:R-:W-:Y:S01]  /*43f0*/  UIMAD UR13, UR34, UR7, UR13 ;  /* 0x00000007220d72a4 */ /* 0x000fe2000f8e020d */
[----:B------:R-:W-:Y:S02]  /*4400*/  @!UP0 UMOV UR5, UR8 ;  /* 0x0000000800058c82 */ /* 0x000fe40008000000 */
[----:B------:R-:W-:Y:S02]  /*4410*/  UIMAD UR14, UR5, UR15, UR14 ;  /* 0x0000000f050e72a4 */ /* 0x000fe4000f8e020e */
[----:B------:R-:W-:Y:S11]  /*4420*/  UIMAD UR13, UR6, UR34, UR13 ;  /* 0x00000022060d72a4 */ /* 0x000ff6000f8e020d */
[----:B------:R-:W-:Y:S01]  /*4430*/  @!UPT UIADD3 URZ, UPT, UPT, URZ, URZ, URZ ;  /* 0x000000fffffff290 */ /* 0x000fe2000fffe0ff */
.L_x_77:
[----:B------:R-:W4:Y:S01]  /*4440*/  @!UP2 LDCU.128 UR20, c[0x0][0xb10] ;  /* 0x00016200ff14a7ac */ /* 0x000f220008000c00 */
[C---:B---3--:R-:W-:Y:S02]  /*4450*/  ISETP.NE.U32.AND P1, PT, R4.reuse, RZ, PT ;  /* 0x000000ff0400720c */ /* 0x048fe40003f25070 */
[----:B------:R-:W-:Y:S02]  /*4460*/  ISETP.NE.U32.AND P0, PT, R4, RZ, PT ;  /* 0x000000ff0400720c */ /* 0x000fe40003f05070 */
[C---:B------:R-:W-:Y:S02]  /*4470*/  ISETP.NE.AND.EX P1, PT, R5.reuse, RZ, PT, P1 ;  /* 0x000000ff0500720c */ /* 0x040fe40003f25310 */
[----:B------:R-:W-:Y:S01]  /*4480*/  ISETP.NE.AND.EX P0, PT, R5, RZ, PT, P0 ;  /* 0x000000ff0500720c */ /* 0x000fe20003f05300 */
[----:B------:R-:W3:Y:S01]  /*4490*/  @!UP2 LDCU UR5, c[0x0][0xb0c] ;  /* 0x00016180ff05a7ac */ /* 0x000ee20008000800 */
[----:B------:R-:W-:Y:S02]  /*44a0*/  USHF.L.U32 UR11, UR25, 0x7, URZ ;  /* 0x00000007190b7899 */ /* 0x000fe400080006ff */
[----:B------:R-:W-:Y:S02]  /*44b0*/  USHF.L.U32 UR10, UR30, 0x6, URZ ;  /* 0x000000061e0a7899 */ /* 0x000fe400080006ff */
[----:B----4-:R-:W-:Y:S07]  /*44c0*/  UIMAD.WIDE.U32 UR6, UR14, UR20, URZ ;  /* 0x000000140e0672a5 */ /* 0x010fee000f8e00ff */
[----:B------:R-:W-:Y:S01]  /*44d0*/  @!UP2 UMOV UR4, UR7 ;  /* 0x000000070004ac82 */ /* 0x000fe20008000000 */
[----:B---3--:R-:W-:Y:S02]  /*44e0*/  @!UP2 UISETP.NE.AND UP0, UPT, UR5, 0x1, UPT ;  /* 0x000000010500a88c */ /* 0x008fe4000bf05270 */
[----:B------:R-:W-:Y:S02]  /*44f0*/  @!UP2 USHF.R.U32.HI UR4, URZ, UR21, UR4 ;  /* 0x00000015ff04a299 */ /* 0x000fe40008011604 */
[----:B------:R-:W-:Y:S02]  /*4500*/  UIMAD.WIDE.U32 UR6, UR13, UR23, URZ ;  /* 0x000000170d0672a5 */ /* 0x000fe4000f8e00ff */
[----:B------:R-:W-:Y:S02]  /*4510*/  @!UP2 USEL UR8, UR14, UR4, !UP0 ;  /* 0x000000040e08a287 */ /* 0x000fe4000c000000 */
[----:B------:R-:W-:Y:S03]  /*4520*/  @!UP2 UISETP.NE.AND UP0, UPT, UR22, 0x1, UPT ;  /* 0x000000011600a88c */ /* 0x000fe6000bf05270 */
[----:B------:R-:W-:Y:S02]  /*4530*/  @!UP2 UMOV UR6, UR7 ;  /* 0x000000070006ac82 */ /* 0x000fe40008000000 */
[----:B------:R-:W3:Y:S02]  /*4540*/  @!UP2 LDCU UR4, c[0x0][0xb20] ;  /* 0x00016400ff04a7ac */ /* 0x000ee40008000800 */
[----:B---3--:R-:W-:Y:S04]  /*4550*/  @!UP2 USHF.R.U32.HI UR6, URZ, UR4, UR6 ;  /* 0x00000004ff06a299 */ /* 0x008fe80008011606 */
[----:B------:R-:W-:Y:S04]  /*4560*/  @!UP2 USEL UR6, UR13, UR6, !UP0 ;  /* 0x000000060d06a287 */ /* 0x000fe8000c000000 */
[----:B------:R-:W-:Y:S02]  /*4570*/  @!UP2 UIADD3 UR4, UPT, UPT, -UR8, UR6, URZ ;  /* 0x000000060804a290 */ /* 0x000fe4000fffe1ff */
[----:B------:R-:W-:Y:S02]  /*4580*/  @!UP2 UIADD3 UR6, UPT, UPT, UR8, -UR6, URZ ;  /* 0x800000060806a290 */ /* 0x000fe4000fffe0ff */
[----:B------:R-:W-:Y:S02]  /*4590*/  @!UP2 UIMAD UR14, UR4, UR5, UR14 ;  /* 0x00000005040ea2a4 */ /* 0x000fe4000f8e020e */
[----:B------:R-:W-:Y:S01]  /*45a0*/  @!UP2 UIMAD UR13, UR6, UR22, UR13 ;  /* 0x00000016060da2a4 */ /* 0x000fe2000f8e020d */
[----:B------:R-:W-:Y:S11]  /*45b0*/  BRA.U UP3, `(.L_x_78) ;  /* 0x0000000103107547 */ /* 0x000ff6000b800000 */
[----:B--2---:R-:W-:Y:S04]  /*45c0*/  MOV R0, UR37 ;  /* 0x0000002500007c02 */ /* 0x004fe80008000f00 */
[----:B------:R-:W-:Y:S04]  /*45d0*/  SHF.L.U32 R9, R0, 0x1f, RZ ;  /* 0x0000001f00097819 */ /* 0x000fe800000006ff */
[----:B------:R-:W2:Y:S02]  /*45e0*/  SYNCS.PHASECHK.TRANS64.TRYWAIT P2, [UR24+0x88], R9 ;  /* 0x00008809ff0075a7 */ /* 0x000ea40008041118 */
[----:B--2---:R-:W-:Y:S05]  /*45f0*/  @!P2 BRA `(.L_x_79) ;  /* 0x0000003c0064a947 */ /* 0x004fea0003800000 */
.L_x_78:
[----:B------:R-:W-:Y:S05]  /*4600*/  @!P1 BRA `(.L_x_80) ;  /* 0x0000000000309947 */ /* 0x000fea0003800000 */
[----:B------:R-:W-:Y:S01]  /*4610*/  ISETP.NE.U32.AND P1, PT, R2, RZ, PT ;  /* 0x000000ff0200720c */ /* 0x000fe20003f25070 */
[----:B------:R-:W3:Y:S01]  /*4620*/  LDCU.64 UR4, c[0x0][0x358] ;  /* 0x00006b00ff0477ac */ /* 0x000ee20008000a00 */
[----:B------:R-:W-:Y:S02]  /*4630*/  IMAD.MOV.U32 R84, RZ, RZ, 0x1 ;  /* 0x00000001ff547424 */ /* 0x000fe400078e00ff */
[----:B------:R-:W-:Y:S11]  /*4640*/  ISETP.NE.AND.EX P1, PT, R3, RZ, PT, P1 ;  /* 0x000000ff0300720c */ /* 0x000ff60003f25310 */
[----:B------:R-:W-:Y:S02]  /*4650*/  @!UPT UIADD3 URZ, UPT, UPT, URZ, URZ, URZ ;  /* 0x000000fffffff290 */ /* 0x000fe4000fffe0ff */
[----:B--2---:R-:W2:Y:S01]  /*4660*/  @P1 LDC.64 R8, c[0x0][0x888] ;  /* 0x00022200ff081b82 */ /* 0x004ea20000000a00 */
[----:B------:R-:W-:Y:S04]  /*4670*/  @P1 IMAD R0, R4, UR36, RZ ;  /* 0x0000002404001c24 */ /* 0x000fe8000f8e02ff */
[----:B--2---:R-:W-:Y:S04]  /*4680*/  @P1 IMAD.WIDE R8, R0, 0x4, R8 ;  /* 0x0000000400081825 */ /* 0x004fe800078e0208 */
[----:B------:R-:W-:Y:S01]  /*4690*/  HFMA2 R0, -RZ, RZ, 0, 5.9604644775390625e-08 ;  /* 0x00000001ff007431 */ /* 0x000fe200000001ff */
[----:B---3-5:R3:W5:Y:S04]  /*46a0*/  @P1 LDG.E R41, desc[UR4][R8.64] ;  /* 0x0000000408291981 */ /* 0x028768000c1e1900 */
[----:B------:R-:W-:Y:S01]  /*46b0*/  @!P1 PRMT R84, R0, 0x7610, R84 ;  /* 0x0000761000549816 */ /* 0x000fe20000000054 */
[----:B---3--:R-:W4:Y:S06]  /*46c0*/  @!P1 LDC R41, c[0x0][0x880] ;  /* 0x00022000ff299b82 */ /* 0x008f2c0000000800 */
.L_x_80:
[----:B----45:R-:W-:Y:S01]  /*46d0*/  @!P0 FSETP.EQ.AND P1, PT, R41, RZ, PT ;  /* 0x000000ff2900820b */ /* 0x030fe20003f22000 */
[----:B------:R-:W-:Y:S01]  /*46e0*/  @!UPT UIADD3 URZ, UPT, UPT, URZ, URZ, URZ ;  /* 0x000000fffffff290 */ /* 0x000fe2000fffe0ff */
[----:B------:R-:W-:Y:S11]  /*46f0*/  @!P0 BRA `(.L_x_81) ;  /* 0x0000000000188947 */ /* 0x000ff60003800000 */
[----:B------:R-:W-:Y:S02]  /*4700*/  LOP3.LUT P0, RZ, R84, 0xff, RZ, 0xc0, !PT ;  /* 0x000000ff54ff7812 */ /* 0x000fe4000780c0ff */
[----:B------:R-:W-:Y:S04]  /*4710*/  ISETP.NE.U32.AND P1, PT, R2, RZ, PT ;  /* 0x000000ff0200720c */ /* 0x000fe80003f25070 */
[----:B------:R-:W-:Y:S04]  /*4720*/  ISETP.NE.AND.EX P1, PT, R3, RZ, PT, P1 ;  /* 0x000000ff0300720c */ /* 0x000fe80003f25310 */
[----:B------:R-:W-:Y:S03]  /*4730*/  PLOP3.LUT P1, PT, P1, PT, PT, 0x8, 0x80 ;  /* 0x000000000080781c */ /* 0x000fe60000f2e170 */
[----:B------:R-:W-:Y:S11]  /*4740*/  @P0 FSETP.EQ.AND P1, PT, R41, RZ, PT ;  /* 0x000000ff2900020b */ /* 0x000ff60003f22000 */
[----:B------:R-:W-:Y:S02]  /*4750*/  @!UPT UIADD3 URZ, UPT, UPT, URZ, URZ, URZ ;  /* 0x000000fffffff290 */ /* 0x000fe4000fffe0ff */
.L_x_81:
[----:B------:R-:W-:Y:S01]  /*4760*/  ULEA UR4, UR12, UR24, 0x3 ;  /* 0x000000180c047291 */ /* 0x000fe2000f8e18ff */
[----:B--2---:R-:W-:Y:S02]  /*4770*/  SHF.L.U32 R9, R15, 0x1f, RZ ;  /* 0x0000001f0f097819 */ /* 0x004fe400000006ff */
[----:B------:R-:W-:Y:S04]  /*4780*/  ELECT P0, URZ, PT ;  /* 0x0000000000ff782f */ /* 0x000fe80003800000 */
[----:B------:R-:W-:Y:S02]  /*4790*/  PLOP3.LUT P1, PT, P1, P0, PT, 0xf2, 0x2f ;  /* 0x00000000002f781c */ /* 0x000fe40000f21e72 */
[----:B------:R-:W2:Y:S11]  /*47a0*/  SYNCS.PHASECHK.TRANS64.TRYWAIT P2, [UR4+0x68], R9 ;  /* 0x00006809ff0075a7 */ /* 0x000eb60008041104 */
[----:B------:R-:W-:Y:S05]  /*47b0*/  @!P1 IADD3 R8, P0, PT, R16, 0x580, RZ ;  /* 0x0000058010089810 */ /* 0x000fea0007f1e0ff */
[----:B------:R-:W-:Y:S01]  /*47c0*/  @!P1 IMAD.X R6, RZ, RZ, R17, P0 ;  /* 0x000000ffff069224 */ /* 0x000fe200000e0611 */
[----:B--2---:R-:W-:Y:S07]  /*47d0*/  @!P2 BRA `(.L_x_82) ;  /* 0x0000003c0004a947 */ /* 0x004fee0003800000 */
.L_x_155:
[----:B------:R-:W3:Y:S01]  /*47e0*/  S2UR UR20, SR_CgaCtaId ;  /* 0x00000000001479c3 */ /* 0x000ee20000008800 */
[----:B------:R-:W-:Y:S01]  /*47f0*/  @!P1 R2UR UR7, R6 ;  /* 0x00000000060792ca */ /* 0x000fe200000e0000 */
[----:B------:R-:W-:Y:S01]  /*4800*/  UIADD3 UR5, UPT, UPT, UR12, 0x1, URZ ;  /* 0x000000010c057890 */ /* 0x000fe2000fffe0ff */
[----:B------:R-:W-:Y:S01]  /*4810*/  @!P1 R2UR UR6, R8 ;  /* 0x00000000080692ca */ /* 0x000fe200000e0000 */
[----:B------:R-:W-:Y:S01]  /*4820*/  UIADD3 UR9, UPT, UPT, UR4, 0x50, URZ ;  /* 0x0000005004097890 */ /* 0x000fe2000fffe0ff */
[----:B------:R-:W-:Y:S01]  /*4830*/  @!P1 IMAD.MOV.U32 R6, RZ, RZ, 0x2000 ;  /* 0x00002000ff069424 */ /* 0x000fe200078e00ff */
[----:B------:R-:W-:Y:S01]  /*4840*/  UISETP.NE.AND UP0, UPT, UR5, 0x3, UPT ;  /* 0x000000030500788c */ /* 0x000fe2000bf05270 */
[----:B------:R-:W-:Y:S01]  /*4850*/  VIADD R14, R14, 0x1 ;  /* 0x000000010e0e7836 */ /* 0x000fe20000000000 */
[----:B------:R-:W-:Y:S01]  /*4860*/  UMOV UR22, 0x0 ;  /* 0x0000000000167882 */ /* 0x000fe20000000000 */
[----:B------:R-:W-:Y:S05]  /*4870*/  UMOV UR23, 0x10000000 ;  /* 0x1000000000177882 */ /* 0x000fea0000000000 */
[----:B--2---:R-:W-:Y:S01]  /*4880*/  IMAD.U32 R9, RZ, RZ, UR7 ;  /* 0x00000007ff097e24 */ /* 0x004fe2000f8e00ff */
[----:B------:R-:W-:Y:S01]  /*4890*/  USEL UR7, URZ, 0x1, UP0 ;  /* 0x00000001ff077887 */ /* 0x000fe20008000000 */
[----:B------:R-:W-:Y:S01]  /*48a0*/  IMAD.U32 R8, RZ, RZ, UR6 ;  /* 0x00000006ff087e24 */ /* 0x000fe2000f8e00ff */
[----:B------:R-:W-:Y:S02]  /*48b0*/  USEL UR6, UR5, URZ, UP0 ;  /* 0x000000ff05067287 */ /* 0x000fe40008000000 */
[----:B------:R-:W-:Y:S01]  /*48c0*/  VOTEU.ALL UP0, P1 ;  /* 0x0000000000ff7886 */ /* 0x000fe20000800000 */
[----:B------:R-:W-:Y:S02]  /*48d0*/  @!P1 R2UR UR19, R9 ;  /* 0x00000000091392ca */ /* 0x000fe400000e0000 */
[----:B------:R-:W-:Y:S02]  /*48e0*/  @!P1 R2UR UR18, R8 ;  /* 0x00000000081292ca */ /* 0x000fe400000e0000 */
[----:B------:R-:W-:Y:S01]  /*48f0*/  @!UP0 ULEA UR5, UR12, UR24, 0xd ;  /* 0x000000180c058291 */ /* 0x000fe2000f8e68ff */
[----:B------:R-:W-:Y:S01]  /*4900*/  LOP3.LUT R15, R15, UR7, RZ, 0x3c, !PT ;  /* 0x000000070f0f7c12 */ /* 0x000fe2000f8e3cff */
[----:B---3--:R-:W-:Y:S02]  /*4910*/  UPRMT UR20, UR20, 0x654, UR9 ;  /* 0x0000065414147896 */ /* 0x008fe40008000009 */
[----:B------:R-:W-:Y:S01]  /*4920*/  @!UP0 UIADD3 UR8, UPT, UPT, UR5, 0x200, URZ ;  /* 0x0000020005088890 */ /* 0x000fe2000fffe0ff */
[----:B------:R-:W-:Y:S01]  /*4930*/  SHF.L.U32 R0, R15, 0x1f, RZ ;  /* 0x0000001f0f007819 */ /* 0x000fe200000006ff */
[----:B------:R-:W-:Y:S01]  /*4940*/  VOTEU.ALL UP0, P1 ;  /* 0x0000000000ff7886 */ /* 0x000fe20000800000 */
[----:B------:R-:W-:Y:S01]  /*4950*/  UMOV UR12, UR36 ;  /* 0x00000024000c7c82 */ /* 0x000fe20008000000 */
[----:B------:R-:W-:Y:S05]  /*4960*/  ULEA UR5, UR6, UR24, 0x3 ;  /* 0x0000001806057291 */ /* 0x000fea000f8e18ff */
[----:B------:R2:W-:Y:S01]  /*4970*/  @!UP0 UTMALDG.3D [UR8], [UR18], desc[UR22] ;  /* 0x00001608120085b4 */ /* 0x0005e20008011000 */
[----:B------:R2:W-:Y:S01]  /*4980*/  @!P1 SYNCS.ARRIVE.TRANS64.RED.A0TR RZ, [UR4+0x50], R6 ;  /* 0x00005006ffff99a7 */ /* 0x0005e20008300404 */
[----:B------:R-:W-:Y:S02]  /*4990*/  SYNCS.ARRIVE.TRANS64.RED.A1T0 RZ, [UR20], RZ ;  /* 0x000000ffffff79a7 */ /* 0x000fe40008100414 */
[----:B------:R-:W3:Y:S02]  /*49a0*/  SYNCS.PHASECHK.TRANS64.TRYWAIT P0, [UR5+0x68], R0 ;  /* 0x00006800ff0075a7 */ /* 0x000ee40008001105 */
[----:B--23--:R-:W-:Y:S05]  /*49b0*/  @!P0 BRA `(.L_x_83) ;  /* 0x0000003800a48947 */ /* 0x00cfea0003800000 */
.L_x_157:
[----:B------:R-:W3:Y:S01]  /*49c0*/  S2UR UR12, SR_CgaCtaId ;  /* 0x00000000000c79c3 */ /* 0x000ee20000008800 */
[----:B------:R-:W-:Y:S01]  /*49d0*/  UIADD3 UR9, UPT, UPT, UR5, 0x50, URZ ;  /* 0x0000005005097890 */ /* 0x000fe2000fffe0ff */
[----:B------:R-:W-:Y:S01]  /*49e0*/  @!P1 IADD3 R6, P0, PT, R16, 0x580, RZ ;  /* 0x0000058010069810 */ /* 0x000fe20007f1e0ff */
[----:B------:R-:W-:Y:S01]  /*49f0*/  UPLOP3.LUT UP3, UPT, UPT, UPT, UPT, 0x80, 0x8 ;  /* 0x000000000008789c */ /* 0x000fe20003f6f070 */
[----:B------:R-:W-:Y:S01]  /*4a00*/  R2UR UR23, R86 ;  /* 0x00000000561772ca */ /* 0x000fe200000e0000 */
[----:B------:R-:W-:Y:S01]  /*4a10*/  UMOV UR20, 0x0 ;  /* 0x0000000000147882 */ /* 0x000fe20000000000 */
[----:B------:R-:W-:Y:S01]  /*4a20*/  @!P1 R2UR UR7, R6 ;  /* 0x00000000060792ca */ /* 0x000fe200000e0000 */
[----:B--2---:R-:W-:Y:S01]  /*4a30*/  @!P1 IMAD.X R0, RZ, RZ, R17, P0 ;  /* 0x000000ffff009224 */ /* 0x004fe200000e0611 */
[----:B------:R-:W-:Y:S01]  /*4a40*/  UMOV UR21, 0x10000000 ;  /* 0x1000000000157882 */ /* 0x000fe20000000000 */
[----:B------:R-:W-:Y:S01]  /*4a50*/  VOTEU.ALL UP0, P1 ;  /* 0x0000000000ff7886 */ /* 0x000fe20000800000 */
[----:B------:R-:W-:Y:S02]  /*4a60*/  R2UR UR22, R87 ;  /* 0x00000000571672ca */ /* 0x000fe400000e0000 */
[----:B------:R-:W-:Y:S02]  /*4a70*/  @!P1 R2UR UR4, R0 ;  /* 0x00000000000492ca */ /* 0x000fe400000e0000 */
[----:B------:R-:W-:Y:S01]  /*4a80*/  @!UP0 UIADD3 UR10, UPT, UPT, UR10, 0x20, URZ ;  /* 0x000000200a0a8890 */ /* 0x000fe2000fffe0ff */
[C---:B------:R-:W-:Y:S02]  /*4a90*/  ISETP.NE.AND P0, PT, R14.reuse, 0x2, PT ;  /* 0x000000020e00780c */ /* 0x040fe40003f05270 */
[----:B------:R-:W-:Y:S02]  /*4aa0*/  UIADD3 UR30, UPT, UPT, UR13, UR23, URZ ;  /* 0x000000170d1e7290 */ /* 0x000fe4000fffe0ff */
[----:B------:R-:W-:Y:S01]  /*4ab0*/  IMAD.U32 R8, RZ, RZ, UR7 ;  /* 0x00000007ff087e24 */ /* 0x000fe2000f8e00ff */
[----:B------:R-:W-:Y:S02]  /*4ac0*/  SEL R0, RZ, 0x1, P0 ;  /* 0x00000001ff007807 */ /* 0x000fe40000000000 */
[----:B------:R-:W-:Y:S01]  /*4ad0*/  SEL R14, R14, RZ, P0 ;  /* 0x000000ff0e0e7207 */ /* 0x000fe20000000000 */
[----:B------:R-:W-:Y:S01]  /*4ae0*/  UIADD3 UR25, UPT, UPT, UR14, UR22, URZ ;  /* 0x000000160e197290 */ /* 0x000fe2000fffe0ff */
[----:B------:R-:W-:Y:S01]  /*4af0*/  @!P1 R2UR UR18, R8 ;  /* 0x00000000081292ca */ /* 0x000fe200000e0000 */
[----:B------:R-:W-:Y:S01]  /*4b00*/  IMAD.U32 R9, RZ, RZ, UR4 ;  /* 0x00000004ff097e24 */ /* 0x000fe2000f8e00ff */
[----:B------:R-:W-:Y:S01]  /*4b10*/  @!UP0 ULEA UR4, UR6, UR24, 0xd ;  /* 0x0000001806048291 */ /* 0x000fe2000f8e68ff */
[----:B------:R-:W-:Y:S03]  /*4b20*/  LOP3.LUT R13, R13, R0, RZ, 0x3c, !PT ;  /* 0x000000000d0d7212 */ /* 0x000fe600078e3cff */
[----:B------:R-:W-:Y:S01]  /*4b30*/  @!P1 R2UR UR19, R9 ;  /* 0x00000000091392ca */ /* 0x000fe200000e0000 */
[----:B------:R-:W-:Y:S02]  /*4b40*/  @!UP0 UIADD3 UR8, UPT, UPT, UR4, 0x200, URZ ;  /* 0x0000020004088890 */ /* 0x000fe4000fffe0ff */
[----:B---3--:R-:W-:Y:S01]  /*4b50*/  UPRMT UR4, UR12, 0x654, UR9 ;  /* 0x000006540c047896 */ /* 0x008fe20008000009 */
[----:B------:R-:W-:Y:S02]  /*4b60*/  VOTEU.ALL UP0, P1 ;  /* 0x0000000000ff7886 */ /* 0x000fe40000800000 */
[----:B------:R-:W-:Y:S01]  /*4b70*/  UMOV UR12, UR36 ;  /* 0x00000024000c7c82 */ /* 0x000fe20008000000 */
[----:B------:R-:W-:Y:S06]  /*4b80*/  UMOV UR36, UR26 ;  /* 0x0000001a00247c82 */ /* 0x000fec0008000000 */
[----:B------:R2:W-:Y:S01]  /*4b90*/  @!UP0 UTMALDG.3D [UR8], [UR18], desc[UR20] ;  /* 0x00001408120085b4 */ /* 0x0005e20008011000 */
[----:B------:R4:W-:Y:S01]  /*4ba0*/  @!P1 SYNCS.ARRIVE.TRANS64.RED.A0TR RZ, [UR5+0x50], R7 ;  /* 0x00005007ffff99a7 */ /* 0x0009e20008300405 */
[----:B------:R-:W-:Y:S01]  /*4bb0*/  SYNCS.ARRIVE.TRANS64.RED.A1T0 RZ, [UR4], RZ ;  /* 0x000000ffffff79a7 */ /* 0x000fe20008100404 */
[----:B------:R-:W-:Y:S04]  /*4bc0*/  UIADD3 UR4, UPT, UPT, UR6, 0x1, URZ ;  /* 0x0000000106047890 */ /* 0x000fe8000fffe0ff */
[----:B------:R-:W-:Y:S04]  /*4bd0*/  UISETP.NE.AND UP0, UPT, UR4, 0x3, UPT ;  /* 0x000000030400788c */ /* 0x000fe8000bf05270 */
[----:B------:R-:W-:Y:S06]  /*4be0*/  USEL UR5, URZ, 0x1, UP0 ;  /* 0x00000001ff057887 */ /* 0x000fec0008000000 */
[----:B------:R-:W-:Y:S01]  /*4bf0*/  LOP3.LUT R15, R15, UR5, RZ, 0x3c, !PT ;  /* 0x000000050f0f7c12 */ /* 0x000fe2000f8e3cff */
[----:B--2---:R-:W-:Y:S01]  /*4c00*/  USEL UR12, UR4, URZ, UP0 ;  /* 0x000000ff040c7287 */ /* 0x004fe20008000000 */
[----:B------:R-:W-:Y:S11]  /*4c10*/  BRA.U UP1, `(.L_x_84) ;  /* 0xfffffff101e87547 */ /* 0x000ff6000b83ffff */
[----:B------:R-:W-:Y:S01]  /*4c20*/  UIADD3 UR24, UPT, UPT, UR24, 0x68, URZ ;  /* 0x0000006818187890 */ /* 0x000fe2000fffe0ff */
[----:B------:R-:W-:-:S03]  /*4c30*/  SHF.L.U32 R3, R15, 0x1f, RZ ;  /* 0x0000001f0f037819 */ /* 0x000fc600000006ff */
[----:B------:R-:W-:-:S09]  /*4c40*/  ULEA UR4, UR12, UR24, 0x3 ;  /* 0x000000180c047291 */ /* 0x000fd2000f8e18ff */
[----:B------:R-:W2:Y:S02]  /*4c50*/  SYNCS.PHASECHK.TRANS64.TRYWAIT P0, [UR4], R3 ;  /* 0x00000003ff0075a7 */ /* 0x000ea40008001104 */
[----:B--2---:R-:W-:Y:S05]  /*4c60*/  @!P0 BRA `(.L_x_85) ;  /* 0x0000003800108947 */ /* 0x004fea0003800000 */
.L_x_159:
[----:B------:R-:W-:-:S04]  /*4c70*/  UIADD3 UR4, UPT, UPT, UR12, 0x1, URZ ;  /* 0x000000010c047890 */ /* 0x000fc8000fffe0ff */
[----:B------:R-:W-:-:S04]  /*4c80*/  UISETP.NE.AND UP0, UPT, UR4, 0x3, UPT ;  /* 0x000000030400788c */ /* 0x000fc8000bf05270 */
[----:B------:R-:W-:Y:S02]  /*4c90*/  USEL UR6, URZ, 0x1, UP0 ;  /* 0x00000001ff067887 */ /* 0x000fe40008000000 */
[----:B------:R-:W-:-:S04]  /*4ca0*/  USEL UR4, UR4, URZ, UP0 ;  /* 0x000000ff04047287 */ /* 0x000fc80008000000 */
[----:B------:R-:W-:Y:S01]  /*4cb0*/  ULEA UR5, UR4, UR24, 0x3 ;  /* 0x0000001804057291 */ /* 0x000fe2000f8e18ff */
[----:B------:R-:W-:-:S04]  /*4cc0*/  LOP3.LUT R15, R15, UR6, RZ, 0x3c, !PT ;  /* 0x000000060f0f7c12 */ /* 0x000fc8000f8e3cff */
[----:B--2---:R-:W-:-:S04]  /*4cd0*/  SHF.L.U32 R3, R15, 0x1f, RZ ;  /* 0x0000001f0f037819 */ /* 0x004fc800000006ff */
[----:B------:R-:W2:Y:S02]  /*4ce0*/  SYNCS.PHASECHK.TRANS64.TRYWAIT P0, [UR5], R3 ;  /* 0x00000003ff0075a7 */ /* 0x000ea40008001105 */
[----:B--2---:R-:W-:Y:S05]  /*4cf0*/  @!P0 BRA `(.L_x_86) ;  /* 0x0000003800048947 */ /* 0x004fea0003800000 */
.L_x_161:
[----:B------:R-:W-:-:S04]  /*4d00*/  UIADD3 UR4, UPT, UPT, UR4, 0x1, URZ ;  /* 0x0000000104047890 */ /* 0x000fc8000fffe0ff */
[----:B------:R-:W-:-:S04]  /*4d10*/  UISETP.NE.AND UP0, UPT, UR4, 0x3, UPT ;  /* 0x000000030400788c */ /* 0x000fc8000bf05270 */
[----:B------:R-:W-:Y:S02]  /*4d20*/  USEL UR5, URZ, 0x1, UP0 ;  /* 0x00000001ff057887 */ /* 0x000fe40008000000 */
[----:B------:R-:W-:-:S04]  /*4d30*/  USEL UR4, UR4, URZ, UP0 ;  /* 0x000000ff04047287 */ /* 0x000fc80008000000 */
[----:B------:R-:W-:Y:S01]  /*4d40*/  ULEA UR4, UR4, UR24, 0x3 ;  /* 0x0000001804047291 */ /* 0x000fe2000f8e18ff */
[----:B--2---:R-:W-:-:S04]  /*4d50*/  LOP3.LUT R3, R15, UR5, RZ, 0x3c, !PT ;  /* 0x000000050f037c12 */ /* 0x004fc8000f8e3cff */
[----:B------:R-:W-:Y:S01]  /*4d60*/  SHF.L.U32 R3, R3, 0x1f, RZ ;  /* 0x0000001f03037819 */ /* 0x000fe200000006ff */
[----:B------:R-:W-:-:S07]  /*4d70*/  IMAD.U32 R0, RZ, RZ, UR4 ;  /* 0x00000004ff007e24 */ /* 0x000fce000f8e00ff */
.L_x_87:
[----:B--2---:R2:W3:Y:S02]  /*4d80*/  SYNCS.PHASECHK.TRANS64.TRYWAIT P0, [R0+URZ], R3 ;  /* 0x00000003000075a7 */ /* 0x0044e400080011ff */
[----:B---3--:R-:W-:Y:S05]  /*4d90*/  @!P0 NANOSLEEP.SYNCS 0x989680 ;  /* 0x009896800000895d */ /* 0x008fea0003900000 */
[----:B------:R-:W3:Y:S02]  /*4da0*/  @!P0 SYNCS.PHASECHK.TRANS64 P0, [R0+URZ], R3 ;  /* 0x00000003000085a7 */ /* 0x000ee400080010ff */
[----:B-1-3--:R-:W-:Y:S05]  /*4db0*/  @P0 EXIT ;  /* 0x000000000000094d */ /* 0x00afea0003800000 */
[----:B------:R-:W-:Y:S05]  /*4dc0*/  BRA `(.L_x_87) ;  /* 0xfffffffc00ec7947 */ /* 0x000fea000383ffff */
.L_x_75:
[----:B------:R-:W-:-:S06]  /*4dd0*/  UISETP.GE.AND UP0, UPT, UR22, 0x4, UPT ;  /* 0x000000041600788c */ /* 0x000fcc000bf06270 */
[----:B------:R-:W-:-:S13]  /*4de0*/  PLOP3.LUT P0, PT, PT, PT, UP0, 0x80, 0x8 ;  /* 0x000000000008781c */ /* 0x000fda0003f0f008 */
[----:B------:R-:W-:Y:S05]  /*4df0*/  @!P0 EXIT ;  /* 0x000000000000894d */ /* 0x000fea0003800000 */
[----:B------:R-:W1:Y:S08]  /*4e00*/  S2UR UR4, SR_CgaCtaId ;  /* 0x00000000000479c3 */ /* 0x000e700000008800 */
[----:B------:R-:W-:Y:S01]  /*4e10*/  BAR.SYNC.DEFER_BLOCKING 0x6, 0xa0 ;  /* 0x0182800000007b1d */ /* 0x000fe20000010000 */
[C---:B------:R-:W-:Y:S01]  /*4e20*/  IMAD.SHL.U32 R3, R91.reuse, 0x20, RZ ;  /* 0x000000205b037824 */ /* 0x040fe200078e00ff */
[C---:B------:R-:W-:Y:S01]  /*4e30*/  LOP3.LUT R92, R91.reuse, 0x2, RZ, 0xc0, !PT ;  /* 0x000000025b5c7812 */ /* 0x040fe200078ec0ff */
[C---:B------:R-:W-:Y:S01]  /*4e40*/  IMAD.SHL.U32 R96, R91.reuse, 0x4, RZ ;  /* 0x000000045b607824 */ /* 0x040fe200078e00ff */
[C---:B------:R-:W-:Y:S01]  /*4e50*/  LOP3.LUT R97, R91.reuse, 0x60, RZ, 0xc0, !PT ;  /* 0x000000605b617812 */ /* 0x040fe200078ec0ff */
[----:B------:R-:W-:Y:S01]  /*4e60*/  IMAD.U32 R37, R91, 0x10000, RZ ;  /* 0x000100005b257824 */ /* 0x000fe200078e00ff */
[----:B------:R-:W-:-:S02]  /*4e70*/  UMOV UR47, 0x400 ;  /* 0x00000400002f7882 */ /* 0x000fc40000000000 */
[----:B------:R-:W2:Y:S01]  /*4e80*/  LDC.64 R78, c[0x0][0x8b0] ;  /* 0x00022c00ff4e7b82 */ /* 0x000ea20000000a00 */
[----:B------:R-:W-:Y:S01]  /*4e90*/  LOP3.LUT R5, R3, 0xc0, RZ, 0xc0, !PT ;  /* 0x000000c003057812 */ /* 0x000fe200078ec0ff */
[----:B------:R-:W-:Y:S01]  /*4ea0*/  HFMA2 R36, -RZ, RZ, 0, 0 ;  /* 0x00000000ff247431 */ /* 0x000fe200000001ff */
[----:B------:R-:W-:Y:S01]  /*4eb0*/  LOP3.LUT R91, R91, 0x4, RZ, 0xc0, !PT ;  /* 0x000000045b5b7812 */ /* 0x000fe200078ec0ff */
[----:B------:R-:W-:Y:S01]  /*4ec0*/  IMAD.MOV.U32 R94, RZ, RZ, RZ ;  /* 0x000000ffff5e7224 */ /* 0x000fe200078e00ff */
[----:B------:R-:W-:Y:S01]  /*4ed0*/  LOP3.LUT R96, R5, 0x18, R96, 0xf8, !PT ;  /* 0x0000001805607812 */ /* 0x000fe200078ef860 */
[----:B------:R-:W-:Y:S01]  /*4ee0*/  IMAD.MOV.U32 R90, RZ, RZ, RZ ;  /* 0x000000ffff5a7224 */ /* 0x000fe200078e00ff */
[----:B------:R-:W-:Y:S01]  /*4ef0*/  LOP3.LUT R37, R37, 0x600000, RZ, 0xc0, !PT ;  /* 0x0060000025257812 */ /* 0x000fe200078ec0ff */
[----:B------:R-:W3:Y:S01]  /*4f00*/  LDC.64 R76, c[0x0][0x8a8] ;  /* 0x00022a00ff4c7b82 */ /* 0x000ee20000000a00 */
[----:B------:R-:W-:Y:S01]  /*4f10*/  IADD3 R95, PT, PT, -R91, 0x2, RZ ;  /* 0x000000025b5f7810 */ /* 0x000fe20007ffe1ff */
[----:B------:R-:W-:Y:S01]  /*4f20*/  IMAD.MOV R92, RZ, RZ, -R92 ;  /* 0x000000ffff5c7224 */ /* 0x000fe200078e0a5c */
[----:B------:R-:W-:Y:S01]  /*4f30*/  LOP3.LUT R96, R96, 0xf20, R3, 0xf8, !PT ;  /* 0x00000f2060607812 */ /* 0x000fe200078ef803 */
[----:B------:R-:W4:Y:S01]  /*4f40*/  LDCU UR62, c[0x0][0x370] ;  /* 0x00006e00ff3e77ac */ /* 0x000f220008000800 */
[----:B------:R-:W-:Y:S01]  /*4f50*/  MOV R93, RZ ;  /* 0x000000ff005d7202 */ /* 0x000fe20000000f00 */
[----:B------:R-:W-:Y:S01]  /*4f60*/  IMAD.SHL.U32 R95, R95, 0x10, RZ ;  /* 0x000000105f5f7824 */ /* 0x000fe200078e00ff */
[----:B------:R-:W-:Y:S01]  /*4f70*/  IADD3 R91, PT, PT, -R91, RZ, RZ ;  /* 0x000000ff5b5b7210 */ /* 0x000fe20007ffe1ff */
[----:B-1----:R-:W-:Y:S01]  /*4f80*/  ULEA UR47, UR4, UR47, 0x18 ;  /* 0x0000002f042f7291 */ /* 0x002fe2000f8ec0ff */
[----:B------:R-:W1:Y:S01]  /*4f90*/  LDCU.64 UR4, c[0x0][0x890] ;  /* 0x00011200ff0477ac */ /* 0x000e620008000a00 */
[----:B------:R-:W-:Y:S01]  /*4fa0*/  UMOV UR54, 0x1 ;  /* 0x0000000100367882 */ /* 0x000fe20000000000 */
[----:B------:R-:W-:Y:S01]  /*4fb0*/  UMOV UR46, URZ ;  /* 0x000000ff002e7c82 */ /* 0x000fe20008000000 */
[----:B------:R-:W2:Y:S05]  /*4fc0*/  LDCU UR41, c[0x0][0xb0c] ;  /* 0x00016180ff2977ac */ /* 0x000eaa0008000800 */
[----:B------:R-:W4:Y:S01]  /*4fd0*/  LDS R0, [UR47+0x140] ;  /* 0x0001402fff007984 */ /* 0x000f220008000800 */
[----:B------:R-:W2:Y:S01]  /*4fe0*/  LDCU UR39, c[0x0][0xb30] ;  /* 0x00016600ff2777ac */ /* 0x000ea20008000800 */
[----:B------:R-:W2:Y:S01]  /*4ff0*/  LDCU.64 UR60, c[0x0][0x888] ;  /* 0x00011100ff3c77ac */ /* 0x000ea20008000a00 */
[----:B-1----:R-:W-:Y:S01]  /*5000*/  IMAD.U32 R99, RZ, RZ, UR4 ;  /* 0x00000004ff637e24 */ /* 0x002fe2000f8e00ff */
[----:B------:R-:W-:Y:S01]  /*5010*/  UIADD3 UR4, UPT, UPT, UR47, 0x200, URZ ;  /* 0x000002002f047890 */ /* 0x000fe2000fffe0ff */
[----:B------:R-:W-:Y:S01]  /*5020*/  IMAD.U32 R98, RZ, RZ, UR5 ;  /* 0x00000005ff627e24 */ /* 0x000fe2000f8e00ff */
[----:B------:R-:W1:Y:S04]  /*5030*/  LDCU.64 UR42, c[0x0][0xb28] ;  /* 0x00016500ff2a77ac */ /* 0x000e680008000a00 */
[----:B------:R-:W-:Y:S01]  /*5040*/  LEA R96, R96, UR4, 0x1 ;  /* 0x0000000460607c11 */ /* 0x000fe2000f8e08ff */
[----:B------:R-:W1:Y:S01]  /*5050*/  LDCU.128 UR56, c[0x0][0xb10] ;  /* 0x00016200ff3877ac */ /* 0x000e620008000c00 */
[----:B------:R-:W1:Y:S01]  /*5060*/  LDCU UR55, c[0x0][0x374] ;  /* 0x00006e80ff3777ac */ /* 0x000e620008000800 */
[----:B------:R-:W-:Y:S01]  /*5070*/  UMOV UR53, URZ ;  /* 0x000000ff00357c82 */ /* 0x000fe20008000000 */
[----:B------:R-:W-:Y:S01]  /*5080*/  UMOV UR52, URZ ;  /* 0x000000ff00347c82 */ /* 0x000fe20008000000 */
[----:B----4-:R-:W-:Y:S01]  /*5090*/  IADD3 R37, PT, PT, R0, R37, RZ ;  /* 0x0000002500257210 */ /* 0x010fe20007ffe0ff */
[----:B-123--:R-:W-:-:S07]  /*50a0*/  IMAD.U32 R0, RZ, RZ, UR4 ;  /* 0x00000004ff007e24 */ /* 0x00efce000f8e00ff */
.L_x_118:
[C---:B------:R-:W-:Y:S02]  /*50b0*/  LEA R3, R90.reuse, UR47, 0x3 ;  /* 0x0000002f5a037c11 */ /* 0x040fe4000f8e18ff */
[----:B------:R-:W-:Y:S02]  /*50c0*/  SHF.L.U32 R0, R93, 0x1f, RZ ;  /* 0x0000001f5d007819 */ /* 0x000fe400000006ff */
[----:B------:R-:W-:Y:S02]  /*50d0*/  LEA R5, R90, UR47, 0x4 ;  /* 0x0000002f5a057c11 */ /* 0x000fe4000f8e20ff */
[----:B-1----:R-:W1:Y:S02]  /*50e0*/  SYNCS.PHASECHK.TRANS64.TRYWAIT P0, [R3+URZ+0x90], R0 ;  /* 0x00009000030075a7 */ /* 0x002e6400080011ff */
[----:B-1----:R-:W-:Y:S05]  /*50f0*/  @!P0 BRA `(.L_x_88) ;  /* 0x00000034001c8947 */ /* 0x002fea0003800000 */
.L_x_162:
        /* <DEDUP_REMOVED lines=8> */
[----:B--2---:R-:W-:Y:S11]  /*5180*/  LOP3.LUT P0, RZ, R6, 0x1, RZ, 0xc0, !PT ;  /* 0x0000000106ff7812 */ /* 0x004ff6000780c0ff */
[----:B------:R-:W-:Y:S02]  /*5190*/  @!UPT UIADD3 URZ, UPT, UPT, URZ, URZ, URZ ;  /* 0x000000fffffff290 */ /* 0x000fe4000fffe0ff */
[----:B---3--:R-:W-:Y:S01]  /*51a0*/  VOTEU.ANY UP1, P0 ;  /* 0x0000000000ff7886 */ /* 0x008fe20000020100 */
[----:B------:R-:W-:Y:S01]  /*51b0*/  PLOP3.LUT P0, PT, PT, PT, UP1, 0x80, 0x8 ;  /* 0x000000000008781c */ /* 0x000fe20003f0f018 */
[----:B------:R-:W-:Y:S06]  /*51c0*/  UP2UR UR4, UPR, URZ, 0x2 ;  /* 0x00000002ff047883 */ /* 0x000fec0008000000 */
[----:B------:R-:W-:Y:S06]  /*51d0*/  IMAD.U32 R100, RZ, RZ, UR4 ;  /* 0x00000004ff647e24 */ /* 0x000fec000f8e00ff */
[----:B-1----:R-:W-:Y:S02]  /*51e0*/  @P0 SHF.R.U32.HI R0, RZ, 0x10, R5 ;  /* 0x00000010ff000819 */ /* 0x002fe40000011605 */
        /* <DEDUP_REMOVED lines=12> */
[----:B------:R-:W2:Y:S01]  /*52b0*/  LDCU UR12, c[0x0][0xb20] ;  /* 0x00016400ff0c77ac */ /* 0x000ea20008000800 */
[----:B------:R-:W-:Y:S02]  /*52c0*/  UIMAD.WIDE.U32 UR4, UR55, UR59, URZ ;  /* 0x0000003b370472a5 */ /* 0x000fe4000f8e00ff */
[----:B------:R-:W-:Y:S02]  /*52d0*/  UIMAD.WIDE.U32 UR6, UR62, UR56, URZ ;  /* 0x000000383e0672a5 */ /* 0x000fe4000f8e00ff */
[----:B------:R-:W-:Y:S02]  /*52e0*/  UISETP.NE.AND UP0, UPT, UR58, 0x1, UPT ;  /* 0x000000013a00788c */ /* 0x000fe4000bf05270 */
[----:B------:R-:W-:Y:S02]  /*52f0*/  UIMAD.WIDE.U32 UR8, UR37, UR59, URZ ;  /* 0x0000003b250872a5 */ /* 0x000fe4000f8e00ff */
[----:B------:R-:W-:Y:S02]  /*5300*/  UIMAD.WIDE.U32 UR10, UR38, UR56, URZ ;  /* 0x00000038260a72a5 */ /* 0x000fe4000f8e00ff */
[----:B------:R-:W-:Y:S02]  /*5310*/  UISETP.NE.AND UP1, UPT, UR41, 0x1, UPT ;  /* 0x000000012900788c */ /* 0x000fe4000bf25270 */
[----:B------:R-:W-:Y:S01]  /*5320*/  UISETP.NE.AND UP2, UPT, UR40, 0x1, UPT ;  /* 0x000000012800788c */ /* 0x000fe2000bf45270 */
[----:B------:R-:W-:Y:S02]  /*5330*/  UMOV UR4, UR5 ;  /* 0x0000000500047c82 */ /* 0x000fe40008000000 */
[----:B--2---:R-:W-:Y:S03]  /*5340*/  USHF.R.U32.HI UR5, URZ, UR12, UR4 ;  /* 0x0000000cff057299 */ /* 0x004fe60008011604 */
[----:B------:R-:W-:Y:S02]  /*5350*/  UMOV UR4, UR7 ;  /* 0x0000000700047c82 */ /* 0x000fe40008000000 */
[----:B------:R-:W-:Y:S02]  /*5360*/  USHF.R.U32.HI UR7, URZ, UR57, UR4 ;  /* 0x00000039ff077299 */ /* 0x000fe40008011604 */
[----:B------:R-:W-:Y:S02]  /*5370*/  USEL UR4, UR55, UR5, !UP0 ;  /* 0x0000000537047287 */ /* 0x000fe4000c000000 */
[----:B------:R-:W-:Y:S01]  /*5380*/  USEL UR7, UR62, UR7, !UP1 ;  /* 0x000000073e077287 */ /* 0x000fe2000c800000 */
[----:B------:R-:W-:Y:S01]  /*5390*/  UMOV UR5, UR9 ;  /* 0x0000000900057c82 */ /* 0x000fe20008000000 */
[----:B------:R-:W-:Y:S02]  /*53a0*/  UIMAD.WIDE.U32 UR8, UR4, UR42, URZ ;  /* 0x0000002a040872a5 */ /* 0x000fe4000f8e00ff */
[----:B------:R-:W-:Y:S03]  /*53b0*/  USHF.R.U32.HI UR6, URZ, UR12, UR5 ;  /* 0x0000000cff067299 */ /* 0x000fe60008011605 */
[----:B------:R-:W-:Y:S01]  /*53c0*/  UMOV UR5, UR11 ;  /* 0x0000000b00057c82 */ /* 0x000fe20008000000 */
[----:B------:R-:W-:Y:S02]  /*53d0*/  UIMAD.WIDE.U32 UR10, UR7, UR42, URZ ;  /* 0x0000002a070a72a5 */ /* 0x000fe4000f8e00ff */
[----:B------:R-:W-:Y:S02]  /*53e0*/  USHF.R.U32.HI UR12, URZ, UR57, UR5 ;  /* 0x00000039ff0c7299 */ /* 0x000fe40008011605 */
[----:B------:R-:W-:Y:S01]  /*53f0*/  USEL UR6, UR37, UR6, !UP0 ;  /* 0x0000000625067287 */ /* 0x000fe2000c000000 */
[----:B------:R-:W-:Y:S02]  /*5400*/  UMOV UR5, UR9 ;  /* 0x0000000900057c82 */ /* 0x000fe40008000000 */
[----:B------:R-:W-:Y:S01]  /*5410*/  UMOV UR10, UR11 ;  /* 0x0000000b000a7c82 */ /* 0x000fe20008000000 */
[----:B------:R-:W-:Y:S02]  /*5420*/  @UP2 USHF.R.U32.HI UR4, URZ, UR43, UR5 ;  /* 0x0000002bff042299 */ /* 0x000fe40008011605 */
[----:B------:R-:W-:Y:S02]  /*5430*/  @UP2 USHF.R.U32.HI UR7, URZ, UR43, UR10 ;  /* 0x0000002bff072299 */ /* 0x000fe4000801160a */
[----:B------:R-:W-:Y:S02]  /*5440*/  UIMAD UR4, UR40, UR4, URZ ;  /* 0x00000004280472a4 */ /* 0x000fe4000f8e02ff */
[----:B------:R-:W-:Y:S02]  /*5450*/  UIMAD.WIDE.U32 UR10, UR6, UR42, URZ ;  /* 0x0000002a060a72a5 */ /* 0x000fe4000f8e00ff */
[----:B------:R-:W-:Y:S02]  /*5460*/  USEL UR5, UR38, UR12, !UP1 ;  /* 0x0000000c26057287 */ /* 0x000fe4000c800000 */
[----:B------:R-:W-:Y:S02]  /*5470*/  UIMAD UR8, UR40, UR7, URZ ;  /* 0x00000007280872a4 */ /* 0x000fe4000f8e02ff */
[----:B------:R-:W-:Y:S03]  /*5480*/  UISETP.GE.AND UP0, UPT, UR6, UR4, UPT ;  /* 0x000000040600728c */ /* 0x000fe6000bf06270 */
[----:B------:R-:W-:Y:S01]  /*5490*/  UMOV UR4, UR11 ;  /* 0x0000000b00047c82 */ /* 0x000fe20008000000 */
[----:B------:R-:W-:Y:S02]  /*54a0*/  UISETP.GE.OR UP0, UPT, UR5, UR8, UP0 ;  /* 0x000000080500728c */ /* 0x000fe40008706670 */
[----:B------:R-:W-:Y:S02]  /*54b0*/  USHF.R.U32.HI UR4, URZ, UR43, UR4 ;  /* 0x0000002bff047299 */ /* 0x000fe40008011604 */
[----:B------:R-:W-:Y:S02]  /*54c0*/  UIMAD.WIDE.U32 UR8, UR5, UR42, URZ ;  /* 0x0000002a050872a5 */ /* 0x000fe4000f8e00ff */
[----:B------:R-:W-:Y:S02]  /*54d0*/  USEL UR11, UR6, UR4, !UP2 ;  /* 0x00000004060b7287 */ /* 0x000fe4000d000000 */
[----:B------:R-:W-:Y:S02]  /*54e0*/  UIADD3 UR8, UPT, UPT, -UR5, URZ, URZ ;  /* 0x000000ff05087290 */ /* 0x000fe4000fffe1ff */
[----:B------:R-:W-:Y:S01]  /*54f0*/  UIADD3 UR10, UPT, UPT, -UR11, URZ, URZ ;  /* 0x000000ff0b0a7290 */ /* 0x000fe2000fffe1ff */
[----:B------:R-:W-:Y:S01]  /*5500*/  @!UP0 UMOV UR4, UR9 ;  /* 0x0000000900048c82 */ /* 0x000fe20008000000 */
[----:B------:R-:W-:Y:S02]  /*5510*/  UIADD3 UR9, UPT, UPT, -UR6, URZ, URZ ;  /* 0x000000ff06097290 */ /* 0x000fe4000fffe1ff */
[----:B------:R-:W-:Y:S02]  /*5520*/  @!UP0 USHF.R.U32.HI UR4, URZ, UR43, UR4 ;  /* 0x0000002bff048299 */ /* 0x000fe40008011604 */
[----:B------:R-:W-:Y:S02]  /*5530*/  UIMAD UR10, UR40, UR10, UR6 ;  /* 0x0000000a280a72a4 */ /* 0x000fe4000f8e0206 */
[----:B------:R-:W-:Y:S04]  /*5540*/  @!UP0 USEL UR4, UR5, UR4, !UP2 ;  /* 0x0000000405048287 */ /* 0x000fe8000d000000 */
[----:B------:R-:W-:Y:S02]  /*5550*/  @!UP0 UIMAD UR10, UR7, UR10, UR4 ;  /* 0x0000000a070a82a4 */ /* 0x000fe4000f8e0204 */
[----:B------:R-:W-:Y:S02]  /*5560*/  @!UP0 UIADD3 UR11, UPT, UPT, UR11, -UR4, URZ ;  /* 0x800000040b0b8290 */ /* 0x000fe4000fffe0ff */
[----:B------:R-:W-:Y:S02]  /*5570*/  UIMAD UR7, UR41, UR8, UR38 ;  /* 0x00000008290772a4 */ /* 0x000fe4000f8e0226 */
[----:B------:R-:W-:Y:S02]  /*5580*/  @!UP0 UIMAD UR6, UR11, UR40, UR5 ;  /* 0x000000280b0682a4 */ /* 0x000fe4000f8e0205 */
[----:B------:R-:W-:Y:S01]  /*5590*/  UIMAD UR4, UR58, UR9, UR37 ;  /* 0x000000093a0472a4 */ /* 0x000fe2000f8e0225 */
[----:B------:R-:W-:Y:S02]  /*55a0*/  @!UP0 UMOV UR5, UR10 ;  /* 0x0000000a00058c82 */ /* 0x000fe40008000000 */
[----:B------:R-:W-:Y:S02]  /*55b0*/  UIMAD UR38, UR5, UR41, UR7 ;  /* 0x00000029052672a4 */ /* 0x000fe4000f8e0207 */
[----:B------:R-:W-:Y:S11]  /*55c0*/  UIMAD UR37, UR6, UR58, UR4 ;  /* 0x0000003a062572a4 */ /* 0x000ff6000f8e0204 */
[----:B------:R-:W-:Y:S01]  /*55d0*/  @!UPT UIADD3 URZ, UPT, UPT, URZ, URZ, URZ ;  /* 0x000000fffffff290 */ /* 0x000fe2000fffe0ff */
.L_x_89:
[----:B------:R-:W-:Y:S01]  /*55e0*/  UISETP.NE.AND UP0, UPT, UR39, 0x1, UPT ;  /* 0x000000012700788c */ /* 0x000fe2000bf05270 */
[----:B------:R-:W-:Y:S01]  /*55f0*/  IADD3 R90, PT, PT, R90, 0x1, RZ ;  /* 0x000000015a5a7810 */ /* 0x000fe20007ffe0ff */
[----:B------:R-:W-:Y:S02]  /*5600*/  UIADD3 UR11, UPT, UPT, UR47, 0x200, URZ ;  /* 0x000002002f0b7890 */ /* 0x000fe4000fffe0ff */
[----:B------:R-:W-:Y:S02]  /*5610*/  USHF.L.U32 UR50, UR25, 0x7, URZ ;  /* 0x0000000719327899 */ /* 0x000fe400080006ff */
[----:B------:R-:W-:Y:S05]  /*5620*/  USHF.L.U32 UR49, UR30, 0x6, URZ ;  /* 0x000000061e317899 */ /* 0x000fea00080006ff */
[----:B------:R-:W2:Y:S01]  /*5630*/  @!UP0 LDCU.128 UR12, c[0x0][0xb10] ;  /* 0x00016200ff0c87ac */ /* 0x000ea20008000c00 */
[----:B------:R-:W3:Y:S01]  /*5640*/  @!UP0 LDCU UR5, c[0x0][0xb0c] ;  /* 0x00016180ff0587ac */ /* 0x000ee20008000800 */
[----:B------:R-:W4:Y:S01]  /*5650*/  @!UP0 LDCU UR10, c[0x0][0xb20] ;  /* 0x00016400ff0a87ac */ /* 0x000f220008000800 */
[----:B--2---:R-:W-:Y:S02]  /*5660*/  UIMAD.WIDE.U32 UR8, UR38, UR12, URZ ;  /* 0x0000000c260872a5 */ /* 0x004fe4000f8e00ff */
[----:B------:R-:W-:Y:S02]  /*5670*/  UIMAD.WIDE.U32 UR6, UR37, UR15, URZ ;  /* 0x0000000f250672a5 */ /* 0x000fe4000f8e00ff */
[----:B------:R-:W-:Y:S03]  /*5680*/  @!UP0 UISETP.NE.AND UP1, UPT, UR14, 0x1, UPT ;  /* 0x000000010e00888c */ /* 0x000fe6000bf25270 */
[----:B------:R-:W-:Y:S01]  /*5690*/  @!UP0 UMOV UR4, UR9 ;  /* 0x0000000900048c82 */ /* 0x000fe20008000000 */
[----:B---3--:R-:W-:Y:S02]  /*56a0*/  @!UP0 UISETP.NE.AND UP2, UPT, UR5, 0x1, UPT ;  /* 0x000000010500888c */ /* 0x008fe4000bf45270 */
[----:B------:R-:W-:Y:S01]  /*56b0*/  @!UP0 USHF.R.U32.HI UR4, URZ, UR13, UR4 ;  /* 0x0000000dff048299 */ /* 0x000fe20008011604 */
[----:B------:R-:W-:Y:S02]  /*56c0*/  @!UP0 UMOV UR6, UR7 ;  /* 0x0000000700068c82 */ /* 0x000fe40008000000 */
[----:B----4-:R-:W-:Y:S02]  /*56d0*/  @!UP0 USHF.R.U32.HI UR6, URZ, UR10, UR6 ;  /* 0x0000000aff068299 */ /* 0x010fe40008011606 */
[----:B------:R-:W-:Y:S02]  /*56e0*/  @!UP0 USEL UR7, UR38, UR4, !UP2 ;  /* 0x0000000426078287 */ /* 0x000fe4000d000000 */
[----:B------:R-:W-:Y:S04]  /*56f0*/  @!UP0 USEL UR6, UR37, UR6, !UP1 ;  /* 0x0000000625068287 */ /* 0x000fe8000c800000 */
[----:B------:R-:W-:Y:S02]  /*5700*/  @!UP0 UIADD3 UR4, UPT, UPT, -UR7, UR6, URZ ;  /* 0x0000000607048290 */ /* 0x000fe4000fffe1ff */
[----:B------:R-:W-:Y:S02]  /*5710*/  @!UP0 UIADD3 UR6, UPT, UPT, UR7, -UR6, URZ ;  /* 0x8000000607068290 */ /* 0x000fe4000fffe0ff */
[----:B------:R-:W-:Y:S02]  /*5720*/  @!UP0 UIMAD UR38, UR4, UR5, UR38 ;  /* 0x00000005042682a4 */ /* 0x000fe4000f8e0226 */
[----:B------:R-:W-:Y:S02]  /*5730*/  @!UP0 UIMAD UR37, UR6, UR14, UR37 ;  /* 0x0000000e062582a4 */ /* 0x000fe4000f8e0225 */
[----:B------:R-:W-:Y:S09]  /*5740*/  ULOP3.LUT UP0, URZ, UR11, 0x1b0, URZ, 0xc0, !UPT ;  /* 0x000001b00bff7892 */ /* 0x000ff2000f80c0ff */
[----:B------:R-:W-:Y:S05]  /*5750*/  BRA.U !UP0, `(.L_x_90) ;  /* 0x00000001087c7547 */ /* 0x000fea000b800000 */
[----:B------:R-:W2:Y:S01]  /*5760*/  LDCU.64 UR8, c[0x4][0x80] ;  /* 0x01001000ff0877ac */ /* 0x000ea20008000a00 */
[----:B------:R-:W-:Y:S01]  /*5770*/  MOV R2, 0x0 ;  /* 0x0000000000027802 */ /* 0x000fe20000000f00 */
[----:B------:R-:W-:Y:S02]  /*5780*/  HFMA2 R12, -RZ, RZ, 0, 5.9604644775390625e-08 ;  /* 0x00000001ff0c7431 */ /* 0x000fe400000001ff */
[----:B------:R-:W-:Y:S01]  /*5790*/  IMAD.MOV.U32 R8, RZ, RZ, 0x70 ;  /* 0x00000070ff087424 */ /* 0x000fe200078e00ff */
[----:B------:R3:W4:Y:S01]  /*57a0*/  LDC.64 R14, c[0x4][R2] ;  /* 0x01000000020e7b82 */ /* 0x0007220000000a00 */
[----:B------:R-:W1:Y:S01]  /*57b0*/  LDCU.64 UR6, c[0x4][0x88] ;  /* 0x01001100ff0677ac */ /* 0x000e620008000a00 */
[----:B------:R-:W-:Y:S01]  /*57c0*/  IMAD.MOV.U32 R13, RZ, RZ, RZ ;  /* 0x000000ffff0d7224 */ /* 0x000fe200078e00ff */
[----:B------:R-:W1:Y:S01]  /*57d0*/  LDCU.64 UR4, c[0x4][0x8] ;  /* 0x01000100ff0477ac */ /* 0x000e620008000a00 */
[----:B--2---:R-:W-:Y:S01]  /*57e0*/  MOV R5, UR9 ;  /* 0x0000000900057c02 */ /* 0x004fe20008000f00 */
[----:B------:R-:W-:Y:S01]  /*57f0*/  IMAD.U32 R4, RZ, RZ, UR8 ;  /* 0x00000008ff047e24 */ /* 0x000fe2000f8e00ff */
[----:B-1----:R-:W-:Y:S01]  /*5800*/  MOV R7, UR7 ;  /* 0x0000000700077c02 */ /* 0x002fe20008000f00 */
[----:B------:R-:W-:Y:S01]  /*5810*/  IMAD.U32 R6, RZ, RZ, UR6 ;  /* 0x00000006ff067e24 */ /* 0x000fe2000f8e00ff */
[----:B------:R-:W-:Y:S01]  /*5820*/  MOV R11, UR5 ;  /* 0x00000005000b7c02 */ /* 0x000fe20008000f00 */
[----:B------:R-:W-:Y:S02]  /*5830*/  IMAD.U32 R10, RZ, RZ, UR4 ;  /* 0x00000004ff0a7e24 */ /* 0x000fe4000f8e00ff */
[----:B------:R-:W-:Y:S07]  /*5840*/  LEPC R20, `(.L_x_91) ;  /* 0x000000001014794e */ /* 0x000fee0000000000 */
[----:B---345:R-:W-:Y:S05]  /*5850*/  CALL.ABS.NOINC R14 ;  /* 0x000000000e007343 */ /* 0x038fea0003c00000 */
.L_x_91:
[----:B------:R-:W1:Y:S01]  /*5860*/  LDCU.64 UR8, c[0x4][0x80] ;  /* 0x01001000ff0877ac */ /* 0x000e620008000a00 */
[----:B------:R-:W2:Y:S01]  /*5870*/  LDC.64 R2, c[0x4][R2] ;  /* 0x0100000002027b82 */ /* 0x000ea20000000a00 */
[----:B------:R-:W-:Y:S02]  /*5880*/  HFMA2 R12, -RZ, RZ, 0, 5.9604644775390625e-08 ;  /* 0x00000001ff0c7431 */ /* 0x000fe400000001ff */
[----:B------:R-:W-:Y:S02]  /*5890*/  IMAD.MOV.U32 R8, RZ, RZ, 0x70 ;  /* 0x00000070ff087424 */ /* 0x000fe400078e00ff */
[----:B------:R-:W-:Y:S01]  /*58a0*/  IMAD.MOV.U32 R13, RZ, RZ, RZ ;  /* 0x000000ffff0d7224 */ /* 0x000fe200078e00ff */
[----:B------:R-:W3:Y:S01]  /*58b0*/  LDCU.64 UR6, c[0x4][0x88] ;  /* 0x01001100ff0677ac */ /* 0x000ee20008000a00 */
[----:B------:R-:W4:Y:S01]  /*58c0*/  LDCU.64 UR4, c[0x4][0x8] ;  /* 0x01000100ff0477ac */ /* 0x000f220008000a00 */
[----:B-1----:R-:W-:Y:S02]  /*58d0*/  MOV R4, UR8 ;  /* 0x0000000800047c02 */ /* 0x002fe40008000f00 */
[----:B------:R-:W-:Y:S02]  /*58e0*/  MOV R5, UR9 ;  /* 0x0000000900057c02 */ /* 0x000fe40008000f00 */
[----:B---3--:R-:W-:Y:S01]  /*58f0*/  MOV R7, UR7 ;  /* 0x0000000700077c02 */ /* 0x008fe20008000f00 */
[----:B------:R-:W-:Y:S01]  /*5900*/  IMAD.U32 R6, RZ, RZ, UR6 ;  /* 0x00000006ff067e24 */ /* 0x000fe2000f8e00ff */
[----:B----4-:R-:W-:Y:S01]  /*5910*/  MOV R11, UR5 ;  /* 0x00000005000b7c02 */ /* 0x010fe20008000f00 */
[----:B------:R-:W-:Y:S02]  /*5920*/  IMAD.U32 R10, RZ, RZ, UR4 ;  /* 0x00000004ff0a7e24 */ /* 0x000fe4000f8e00ff */
[----:B------:R-:W-:Y:S07]  /*5930*/  LEPC R20, `(.L_x_90) ;  /* 0x000000001014794e */ /* 0x000fee0000000000 */
[----:B--2---:R-:W-:Y:S05]  /*5940*/  CALL.ABS.NOINC R2 ;  /* 0x0000000002007343 */ /* 0x004fea0003c00000 */
.L_x_90:
[----:B------:R-:W-:Y:S02]  /*5950*/  R2UR UR6, R88 ;  /* 0x00000000580672ca */ /* 0x000fe400000e0000 */
[----:B------:R-:W-:Y:S02]  /*5960*/  R2UR UR5, R99 ;  /* 0x00000000630572ca */ /* 0x000fe400000e0000 */
[----:B------:R-:W-:Y:S02]  /*5970*/  R2UR UR4, R98 ;  /* 0x00000000620472ca */ /* 0x000fe400000e0000 */
[----:B------:R-:W-:Y:S02]  /*5980*/  ISETP.NE.U32.AND P4, PT, R78, RZ, PT ;  /* 0x000000ff4e00720c */ /* 0x000fe40003f85070 */
[----:B------:R-:W-:Y:S02]  /*5990*/  ISETP.NE.U32.AND P2, PT, RZ, UR60, PT ;  /* 0x0000003cff007c0c */ /* 0x000fe4000bf45070 */
[----:B------:R-:W-:Y:S02]  /*59a0*/  ISETP.NE.AND.EX P4, PT, R79, RZ, PT, P4 ;  /* 0x000000ff4f00720c */ /* 0x000fe40003f85340 */
[----:B------:R-:W-:Y:S01]  /*59b0*/  ISETP.NE.AND.EX P2, PT, RZ, UR61, PT, P2 ;  /* 0x0000003dff007c0c */ /* 0x000fe2000bf45320 */
[----:B------:R-:W-:Y:S02]  /*59c0*/  UISETP.NE.AND UP2, UPT, UR6, URZ, UPT ;  /* 0x000000ff0600728c */ /* 0x000fe4000bf45270 */
[----:B------:R-:W-:Y:S04]  /*59d0*/  UISETP.NE.U32.AND UP0, UPT, UR5, URZ, UPT ;  /* 0x000000ff0500728c */ /* 0x000fe8000bf05070 */
[----:B------:R-:W-:Y:S01]  /*59e0*/  UISETP.NE.AND.EX UP1, UPT, UR4, URZ, UPT, UP0 ;  /* 0x000000ff0400728c */ /* 0x000fe2000bf25300 */
[----:B------:R-:W-:Y:S01]  /*59f0*/  PLOP3.LUT P1, PT, PT, PT, UP2, 0x80, 0x8 ;  /* 0x000000000008781c */ /* 0x000fe20003f2f028 */
[----:B------:R-:W-:Y:S03]  /*5a00*/  UPLOP3.LUT UP0, UPT, UPT, UPT, UPT, 0x40, 0x4 ;  /* 0x000000000004789c */ /* 0x000fe60003f0e870 */
[----:B------:R-:W-:Y:S06]  /*5a10*/  @UP2 UPLOP3.LUT UP0, UPT, UPT, UPT, UP1, 0x80, 0x8 ;  /* 0x000000000008289c */ /* 0x000fec0003f0f010 */
[----:B------:R-:W-:Y:S01]  /*5a20*/  PLOP3.LUT P0, PT, PT, PT, UP0, 0x80, 0x8 ;  /* 0x000000000008781c */ /* 0x000fe20003f0f008 */
[----:B------:R-:W-:Y:S01]  /*5a30*/  @!UPT UIADD3 URZ, UPT, UPT, URZ, URZ, URZ ;  /* 0x000000fffffff290 */ /* 0x000fe2000fffe0ff */
[----:B------:R-:W-:Y:S11]  /*5a40*/  BRA.U !UP1, `(.L_x_92) ;  /* 0x0000000109407547 */ /* 0x000ff6000b800000 */
[----:B------:R-:W-:Y:S01]  /*5a50*/  UISETP.NE.U32.AND UP0, UPT, UR60, URZ, UPT ;  /* 0x000000ff3c00728c */ /* 0x000fe2000bf05070 */
[----:B------:R-:W-:Y:S01]  /*5a60*/  R2UR UR6, R99 ;  /* 0x00000000630672ca */ /* 0x000fe200000e0000 */
[----:B------:R-:W2:Y:S01]  /*5a70*/  LDCU.64 UR8, c[0x0][0x358] ;  /* 0x00006b00ff0877ac */ /* 0x000ea20008000a00 */
[----:B------:R-:W-:Y:S02]  /*5a80*/  HFMA2 R84, -RZ, RZ, 0, 5.9604644775390625e-08 ;  /* 0x00000001ff547431 */ /* 0x000fe400000001ff */
[----:B-1----:R-:W-:Y:S01]  /*5a90*/  IMAD.MOV.U32 R0, RZ, RZ, 0x1 ;  /* 0x00000001ff007424 */ /* 0x002fe200078e00ff */
[----:B------:R-:W-:Y:S06]  /*5aa0*/  UISETP.NE.AND.EX UP0, UPT, UR61, URZ, UPT, UP0 ;  /* 0x000000ff3d00728c */ /* 0x000fec000bf05300 */
[----:B------:R-:W-:Y:S05]  /*5ab0*/  PLOP3.LUT P3, PT, PT, PT, UP0, 0x80, 0x8 ;  /* 0x000000000008781c */ /* 0x000fea0003f6f008 */
[----:B------:R-:W1:Y:S01]  /*5ac0*/  @UP0 LDCU.64 UR4, c[0x0][0x888] ;  /* 0x00011100ff0407ac */ /* 0x000e620008000a00 */
[----:B------:R-:W-:Y:S07]  /*5ad0*/  @UP0 UIMAD UR6, UR36, UR6, URZ ;  /* 0x00000006240602a4 */ /* 0x000fee000f8e02ff */
[----:B------:R-:W-:Y:S01]  /*5ae0*/  @!P3 PRMT R84, R0, 0x7610, R84 ;  /* 0x000076100054b816 */ /* 0x000fe20000000054 */
[----:B-1----:R-:W-:Y:S06]  /*5af0*/  @UP0 UIMAD.WIDE UR4, UR6, 0x4, UR4 ;  /* 0x00000004060408a5 */ /* 0x002fec000f8e0204 */
[----:B------:R-:W-:Y:S02]  /*5b00*/  IMAD.U32 R2, RZ, RZ, UR4 ;  /* 0x00000004ff027e24 */ /* 0x000fe4000f8e00ff */
[----:B------:R-:W-:Y:S03]  /*5b10*/  IMAD.U32 R3, RZ, RZ, UR5 ;  /* 0x00000005ff037e24 */ /* 0x000fe6000f8e00ff */
[----:B------:R-:W1:Y:S02]  /*5b20*/  @!UP0 LDCU UR4, c[0x0][0x880] ;  /* 0x00011000ff0487ac */ /* 0x000e640008000800 */
[----:B--2--5:R2:W5:Y:S02]  /*5b30*/  @P3 LDG.E R41, desc[UR8][R2.64] ;  /* 0x0000000802293981 */ /* 0x024564000c1e1900 */
[----:B-12---:R-:W-:Y:S02]  /*5b40*/  @!P3 MOV R41, UR4 ;  /* 0x000000040029bc02 */ /* 0x006fe40008000f00 */
.L_x_92:
[----:B------:R-:W-:Y:S05]  /*5b50*/  @!P4 BRA `(.L_x_93) ;  /* 0x000000000024c947 */ /* 0x000fea0003800000 */
[----:B------:R-:W-:Y:S01]  /*5b60*/  ISETP.NE.U32.AND P3, PT, R76, RZ, PT ;  /* 0x000000ff4c00720c */ /* 0x000fe20003f65070 */
[----:B------:R-:W2:Y:S03]  /*5b70*/  LDCU.64 UR4, c[0x0][0x358] ;  /* 0x00006b00ff0477ac */ /* 0x000ea60008000a00 */
[----:B------:R-:W-:Y:S11]  /*5b80*/  ISETP.NE.AND.EX P3, PT, R77, RZ, PT, P3 ;  /* 0x000000ff4d00720c */ /* 0x000ff60003f65330 */
[----:B------:R-:W-:Y:S02]  /*5b90*/  @!UPT UIADD3 URZ, UPT, UPT, URZ, URZ, URZ ;  /* 0x000000fffffff290 */ /* 0x000fe4000fffe0ff */
[----:B------:R-:W3:Y:S01]  /*5ba0*/  @P3 LDC.64 R2, c[0x0][0x8a8] ;  /* 0x00022a00ff023b82 */ /* 0x000ee20000000a00 */
[----:B-1----:R-:W-:Y:S04]  /*5bb0*/  @P3 IMAD R0, R78, UR36, RZ ;  /* 0x000000244e003c24 */ /* 0x002fe8000f8e02ff */
[----:B---3--:R-:W-:Y:S05]  /*5bc0*/  @P3 IMAD.WIDE R2, R0, 0x4, R2 ;  /* 0x0000000400023825 */ /* 0x008fea00078e0202 */
[----:B--2--5:R2:W5:Y:S02]  /*5bd0*/  @P3 LDG.E R38, desc[UR4][R2.64] ;  /* 0x0000000402263981 */ /* 0x024564000c1e1900 */
[----:B--2---:R-:W3:Y:S02]  /*5be0*/  @!P3 LDC R38, c[0x0][0x8a0] ;  /* 0x00022800ff26bb82 */ /* 0x004ee40000000800 */
.L_x_93:
[----:B-----5:R-:W-:Y:S01]  /*5bf0*/  FSETP.NEU.AND P3, PT, R41, RZ, PT ;  /* 0x000000ff2900720b */ /* 0x020fe20003f6d000 */
[----:B------:R-:W-:Y:S01]  /*5c00*/  ULOP3.LUT UR4, UR54, 0x1, URZ, 0x3c, !UPT ;  /* 0x0000000136047892 */ /* 0x000fe2000f8e3cff */
[----:B------:R-:W-:Y:S01]  /*5c10*/  SEL R5, RZ, 0xffffffff, P2 ;  /* 0xffffffffff057807 */ /* 0x000fe20001000000 */
[----:B------:R-:W-:Y:S01]  /*5c20*/  IMAD.U32 R103, RZ, RZ, UR46 ;  /* 0x0000002eff677e24 */ /* 0x000fe2000f8e00ff */
[----:B------:R-:W-:Y:S01]  /*5c30*/  @P1 LOP3.LUT P2, RZ, R84, 0xff, RZ, 0xc0, !PT ;  /* 0x000000ff54ff1812 */ /* 0x000fe2000784c0ff */
[----:B------:R-:W-:Y:S01]  /*5c40*/  IMAD.SHL.U32 R81, R92, 0x10, RZ ;  /* 0x000000105c517824 */ /* 0x000fe200078e00ff */
[----:B------:R-:W-:Y:S01]  /*5c50*/  @P1 SEL R2, RZ, 0xffffffff, P3 ;  /* 0xffffffffff021807 */ /* 0x000fe20001800000 */
[----:B------:R-:W-:Y:S01]  /*5c60*/  IMAD.U32 R110, RZ, RZ, UR4 ;  /* 0x00000004ff6e7e24 */ /* 0x000fe2000f8e00ff */
[----:B------:R-:W-:Y:S01]  /*5c70*/  LEA R102, R36, UR47, 0x3 ;  /* 0x0000002f24667c11 */ /* 0x000fe2000f8e18ff */
[----:B------:R-:W-:Y:S01]  /*5c80*/  IMAD.SHL.U32 R103, R103, 0x2000, RZ ;  /* 0x0000200067677824 */ /* 0x000fe200078e00ff */
[----:B------:R-:W-:Y:S01]  /*5c90*/  @P0 SEL R2, R5, R2, !P2 ;  /* 0x0000000205020207 */ /* 0x000fe20005000000 */
[----:B------:R-:W-:Y:S01]  /*5ca0*/  IMAD.SHL.U32 R80, R91, 0x10, RZ ;  /* 0x000000105b507824 */ /* 0x000fe200078e00ff */
[----:B------:R-:W-:Y:S01]  /*5cb0*/  SHF.L.U32 R3, R94, 0x1f, RZ ;  /* 0x0000001f5e037819 */ /* 0x000fe200000006ff */
[----:B------:R-:W-:Y:S01]  /*5cc0*/  IMAD.IADD R83, R96, 0x1, R103 ;  /* 0x0000000160537824 */ /* 0x000fe200078e0267 */
[----:B------:R-:W-:Y:S01]  /*5cd0*/  @P1 LOP3.LUT R2, R2, 0x1, RZ, 0xc0, !PT ;  /* 0x0000000102021812 */ /* 0x000fe200078ec0ff */
[----:B------:R-:W-:Y:S01]  /*5ce0*/  BSSY B1, `(.L_x_94) ;  /* 0x0000039000017945 */ /* 0x000fe20003800000 */
[----:B------:R-:W-:Y:S01]  /*5cf0*/  PLOP3.LUT P2, PT, PT, PT, UP1, 0x80, 0x8 ;  /* 0x000000000008781c */ /* 0x000fe20003f4f018 */
[----:B------:R-:W-:Y:S01]  /*5d00*/  IMAD.IADD R82, R83, 0x1, R81 ;  /* 0x0000000153527824 */ /* 0x000fe200078e0251 */
[----:B------:R-:W-:Y:S01]  /*5d10*/  ISETP.NE.U32.OR P5, PT, R2, 0x1, !P1 ;  /* 0x000000010200780c */ /* 0x000fe20004fa5470 */
[----:B------:R-:W-:Y:S01]  /*5d20*/  IMAD.U32 R2, RZ, RZ, UR46 ;  /* 0x0000002eff027e24 */ /* 0x000fe2000f8e00ff */
[----:B------:R-:W-:Y:S01]  /*5d30*/  LOP3.LUT P4, R89, R84, 0xff, RZ, 0xc0, !PT ;  /* 0x000000ff54597812 */ /* 0x000fe2000788c0ff */
[----:B------:R-:W-:Y:S01]  /*5d40*/  IMAD.MOV.U32 R108, RZ, RZ, 0x1 ;  /* 0x00000001ff6c7424 */ /* 0x000fe200078e00ff */
[----:B------:R-:W-:Y:S01]  /*5d50*/  P2R R101, PR, RZ, 0x20 ;  /* 0x00000020ff657803 */ /* 0x000fe20000000000 */
[----:B------:R-:W-:Y:S01]  /*5d60*/  IMAD R39, R36, 0x40, R37 ;  /* 0x0000004024277824 */ /* 0x000fe200078e0225 */
[----:B-1----:R-:W-:Y:S01]  /*5d70*/  LEA R0, R2, UR47, 0x3 ;  /* 0x0000002f02007c11 */ /* 0x002fe2000f8e18ff */
[----:B------:R-:W-:Y:S01]  /*5d80*/  IMAD.U32 R109, RZ, RZ, UR46 ;  /* 0x0000002eff6d7e24 */ /* 0x000fe2000f8e00ff */
[----:B------:R-:W-:Y:S02]  /*5d90*/  SEL R2, RZ, 0xffffffff, P3 ;  /* 0xffffffffff027807 */ /* 0x000fe40001800000 */
[----:B------:R-:W-:Y:S02]  /*5da0*/  CS2R R74, SRZ ;  /* 0x00000000004a7805 */ /* 0x000fe4000001ff00 */
[----:B------:R-:W-:Y:S02]  /*5db0*/  CS2R R72, SRZ ;  /* 0x0000000000487805 */ /* 0x000fe4000001ff00 */
[----:B------:R-:W-:Y:S02]  /*5dc0*/  CS2R R66, SRZ ;  /* 0x0000000000427805 */ /* 0x000fe4000001ff00 */
[----:B------:R-:W-:Y:S02]  /*5dd0*/  @P2 SEL R2, R5, R2, !P4 ;  /* 0x0000000205022207 */ /* 0x000fe40006000000 */
[----:B------:R-:W-:Y:S02]  /*5de0*/  CS2R R64, SRZ ;  /* 0x0000000000407805 */ /* 0x000fe4000001ff00 */
[----:B------:R-:W-:Y:S02]  /*5df0*/  @P5 SHF.L.U32 R7, R110, 0x1f, RZ ;  /* 0x0000001f6e075819 */ /* 0x000fe400000006ff */
[----:B------:R-:W-:Y:S02]  /*5e00*/  CS2R R58, SRZ ;  /* 0x00000000003a7805 */ /* 0x000fe4000001ff00 */
[----:B------:R-:W-:Y:S02]  /*5e10*/  LOP3.LUT R2, R2, 0x1, RZ, 0xc0, !PT ;  /* 0x0000000102027812 */ /* 0x000fe400078ec0ff */
[----:B------:R-:W-:Y:S01]  /*5e20*/  CS2R R56, SRZ ;  /* 0x0000000000387805 */ /* 0x000fe2000001ff00 */
[----:B------:R-:W1:Y:S01]  /*5e30*/  @P5 SYNCS.PHASECHK.TRANS64.TRYWAIT P1, [R0+URZ+0x50], R7 ;  /* 0x00005007000055a7 */ /* 0x000e6200080211ff */
[----:B------:R-:W-:Y:S02]  /*5e40*/  CS2R R50, SRZ ;  /* 0x0000000000327805 */ /* 0x000fe4000001ff00 */
[----:B------:R-:W-:Y:S02]  /*5e50*/  ISETP.NE.U32.AND P2, PT, R2, 0x1, PT ;  /* 0x000000010200780c */ /* 0x000fe40003f45070 */
[----:B------:R-:W-:Y:S01]  /*5e60*/  CS2R R48, SRZ ;  /* 0x0000000000307805 */ /* 0x000fe2000001ff00 */
[----:B------:R-:W-:Y:S01]  /*5e70*/  IMAD.IADD R47, R83, 0x1, R80 ;  /* 0x00000001532f7824 */ /* 0x000fe200078e0250 */
[----:B------:R-:W-:Y:S01]  /*5e80*/  P2R R111, PR, RZ, 0x4 ;  /* 0x00000004ff6f7803 */ /* 0x000fe20000000000 */
[----:B------:R-:W-:Y:S01]  /*5e90*/  IMAD.IADD R46, R95, 0x1, R82 ;  /* 0x000000015f2e7824 */ /* 0x000fe200078e0252 */
[----:B------:R2:W4:Y:S01]  /*5ea0*/  SYNCS.PHASECHK.TRANS64.TRYWAIT P0, [R102+URZ+0xb0], R3 ;  /* 0x0000b003660075a7 */ /* 0x00052200080011ff */
[----:B-1----:R-:W-:Y:S01]  /*5eb0*/  @P5 SEL R108, RZ, 0x1, !P1 ;  /* 0x00000001ff6c5807 */ /* 0x002fe20004800000 */
[----:B--2---:R-:W-:Y:S06]  /*5ec0*/  @!P5 BRA `(.L_x_95) ;  /* 0x000000000068d947 */ /* 0x004fec0003800000 */
[----:B------:R-:W-:Y:S01]  /*5ed0*/  ISETP.NE.AND P1, PT, R108, RZ, PT ;  /* 0x000000ff6c00720c */ /* 0x000fe20003f25270 */
[----:B------:R-:W-:Y:S01]  /*5ee0*/  BSSY B0, `(.L_x_96) ;  /* 0x000000d000007945 */ /* 0x000fe20003800000 */
[----:B------:R-:W-:Y:S02]  /*5ef0*/  CS2R R50, SRZ ;  /* 0x0000000000327805 */ /* 0x000fe4000001ff00 */
[----:B------:R-:W-:Y:S02]  /*5f00*/  CS2R R48, SRZ ;  /* 0x0000000000307805 */ /* 0x000fe4000001ff00 */
[----:B------:R-:W-:Y:S02]  /*5f10*/  CS2R R58, SRZ ;  /* 0x00000000003a7805 */ /* 0x000fe4000001ff00 */
[----:B------:R-:W-:Y:S02]  /*5f20*/  CS2R R56, SRZ ;  /* 0x0000000000387805 */ /* 0x000fe4000001ff00 */
[----:B------:R-:W-:Y:S02]  /*5f30*/  CS2R R66, SRZ ;  /* 0x0000000000427805 */ /* 0x000fe4000001ff00 */
[----:B------:R-:W-:Y:S02]  /*5f40*/  CS2R R64, SRZ ;  /* 0x0000000000407805 */ /* 0x000fe4000001ff00 */
[----:B------:R-:W-:Y:S02]  /*5f50*/  CS2R R74, SRZ ;  /* 0x00000000004a7805 */ /* 0x000fe4000001ff00 */
[----:B------:R-:W-:Y:S01]  /*5f60*/  CS2R R72, SRZ ;  /* 0x0000000000487805 */ /* 0x000fe2000001ff00 */
[----:B------:R-:W-:Y:S06]  /*5f70*/  @P1 BRA `(.L_x_97) ;  /* 0x00000000000c1947 */ /* 0x000fec0003800000 */
[----:B------:R-:W-:Y:S04]  /*5f80*/  SHF.L.U32 R5, R110, 0x1f, RZ ;  /* 0x0000001f6e057819 */ /* 0x000fe800000006ff */
[----:B------:R-:W1:Y:S02]  /*5f90*/  SYNCS.PHASECHK.TRANS64.TRYWAIT P1, [R0+URZ+0x50], R5 ;  /* 0x00005005000075a7 */ /* 0x000e6400080211ff */
[----:B-1----:R-:W-:Y:S05]  /*5fa0*/  @!P1 BRA `(.L_x_98) ;  /* 0x0000002400849947 */ /* 0x002fea0003800000 */
.L_x_97:
[----:B------:R-:W-:Y:S05]  /*5fb0*/  BSYNC B0 ;  /* 0x0000000000007941 */ /* 0x000fea0003800000 */
.L_x_96:
[----:B------:R-:W-:Y:S01]  /*5fc0*/  ISETP.NE.AND P1, PT, R111, RZ, PT ;  /* 0x000000ff6f00720c */ /* 0x000fe20003f25270 */
[----:B------:R-:W-:Y:S04]  /*5fd0*/  UIADD3 UR4, UPT, UPT, UR46, 0x1, URZ ;  /* 0x000000012e047890 */ /* 0x000fe8000fffe0ff */
[----:B------:R-:W-:Y:S04]  /*5fe0*/  UISETP.NE.AND UP0, UPT, UR4, 0x3, UPT ;  /* 0x000000030400788c */ /* 0x000fe8000bf05270 */
[----:B------:R-:W-:Y:S02]  /*5ff0*/  USEL UR5, URZ, 0x1, UP0 ;  /* 0x00000001ff057887 */ /* 0x000fe40008000000 */
[----:B------:R-:W-:Y:S02]  /*6000*/  USEL UR4, UR4, URZ, UP0 ;  /* 0x000000ff04047287 */ /* 0x000fe40008000000 */
[----:B------:R2:W1:Y:S02]  /*6010*/  @P1 LDS.128 R48, [R83] ;  /* 0x0000000053301984 */ /* 0x0004640000000c00 */
[----:B------:R-:W-:Y:S02]  /*6020*/  LOP3.LUT R110, R110, UR5, RZ, 0x3c, !PT ;  /* 0x000000056e6e7c12 */ /* 0x000fe4000f8e3cff */
[----:B------:R2:W1:Y:S01]  /*6030*/  @P1 LDS.128 R56, [R82+0x10] ;  /* 0x0000100052381984 */ /* 0x0004620000000c00 */
[----:B------:R-:W-:Y:S03]  /*6040*/  IMAD.U32 R109, RZ, RZ, UR4 ;  /* 0x00000004ff6d7e24 */ /* 0x000fe6000f8e00ff */
[----:B------:R2:W1:Y:S04]  /*6050*/  @P1 LDS.128 R64, [R47+0x20] ;  /* 0x000020002f401984 */ /* 0x0004680000000c00 */
[----:B------:R2:W1:Y:S02]  /*6060*/  @P1 LDS.128 R72, [R46+0x10] ;  /* 0x000010002e481984 */ /* 0x0004640000000c00 */
.L_x_95:
[----:B------:R-:W-:Y:S05]  /*6070*/  BSYNC B1 ;  /* 0x0000000000017941 */ /* 0x000fea0003800000 */
.L_x_94:
[----:B-1----:R-:W-:Y:S04]  /*6080*/  SHF.R.U32.HI R0, RZ, 0x15, R39 ;  /* 0x00000015ff007819 */ /* 0x002fe80000011627 */
[----:B------:R-:W-:Y:S01]  /*6090*/  LOP3.LUT P1, RZ, R0, 0x3, R85, 0x48, !PT ;  /* 0x0000000300ff7812 */ /* 0x000fe20007824855 */
[----:B------:R-:W-:Y:S01]  /*60a0*/  @!UPT UIADD3 URZ, UPT, UPT, URZ, URZ, URZ ;  /* 0x000000fffffff290 */ /* 0x000fe2000fffe0ff */
[----:B----4-:R-:W-:Y:S11]  /*60b0*/  @P0 BRA `(.L_x_99) ;  /* 0x0000000000080947 */ /* 0x010ff60003800000 */
[----:B------:R-:W1:Y:S02]  /*60c0*/  SYNCS.PHASECHK.TRANS64.TRYWAIT P0, [R102+URZ+0xb0], R3 ;  /* 0x0000b003660075a7 */ /* 0x000e6400080011ff */
[----:B-1----:R-:W-:Y:S05]  /*60d0*/  @!P0 BRA `(.L_x_100) ;  /* 0x00000024004c8947 */ /* 0x002fea0003800000 */
.L_x_99:
[----:B------:R-:W-:Y:S05]  /*60e0*/  @!P1 BRA `(.L_x_101) ;  /* 0x0000000000409947 */ /* 0x000fea0003800000 */
[----:B------:R-:W4:Y:S01]  /*60f0*/  LDCU.64 UR8, c[0x4][0x70] ;  /* 0x01000e00ff0877ac */ /* 0x000f220008000a00 */
[----:B-1----:R-:W-:Y:S01]  /*6100*/  MOV R3, 0x0 ;  /* 0x0000000000037802 */ /* 0x002fe20000000f00 */
[----:B------:R-:W-:Y:S02]  /*6110*/  HFMA2 R12, -RZ, RZ, 0, 5.9604644775390625e-08 ;  /* 0x00000001ff0c7431 */ /* 0x000fe400000001ff */
[----:B------:R-:W-:Y:S02]  /*6120*/  IMAD.MOV.U32 R8, RZ, RZ, 0x192 ;  /* 0x00000192ff087424 */ /* 0x000fe400078e00ff */
[----:B------:R-:W-:Y:S01]  /*6130*/  IMAD.MOV.U32 R13, RZ, RZ, RZ ;  /* 0x000000ffff0d7224 */ /* 0x000fe200078e00ff */
[----:B------:R-:W1:Y:S01]  /*6140*/  LDCU.64 UR6, c[0x4][0x78] ;  /* 0x01000f00ff0677ac */ /* 0x000e620008000a00 */
[----:B------:R-:W2:Y:S01]  /*6150*/  LDC.64 R2, c[0x4][R3] ;  /* 0x0100000003027b82 */ /* 0x000ea20000000a00 */
[----:B------:R-:W5:Y:S01]  /*6160*/  LDCU.64 UR4, c[0x4][0x10] ;  /* 0x01000200ff0477ac */ /* 0x000f620008000a00 */
[----:B----4-:R-:W-:Y:S01]  /*6170*/  MOV R5, UR9 ;  /* 0x0000000900057c02 */ /* 0x010fe20008000f00 */
[----:B------:R-:W-:Y:S01]  /*6180*/  IMAD.U32 R4, RZ, RZ, UR8 ;  /* 0x00000008ff047e24 */ /* 0x000fe2000f8e00ff */
[----:B-1----:R-:W-:Y:S01]  /*6190*/  MOV R7, UR7 ;  /* 0x0000000700077c02 */ /* 0x002fe20008000f00 */
[----:B------:R-:W-:Y:S01]  /*61a0*/  IMAD.U32 R6, RZ, RZ, UR6 ;  /* 0x00000006ff067e24 */ /* 0x000fe2000f8e00ff */
[----:B-----5:R-:W-:Y:S01]  /*61b0*/  MOV R11, UR5 ;  /* 0x00000005000b7c02 */ /* 0x020fe20008000f00 */
[----:B------:R-:W-:Y:S02]  /*61c0*/  IMAD.U32 R10, RZ, RZ, UR4 ;  /* 0x00000004ff0a7e24 */ /* 0x000fe4000f8e00ff */
[----:B------:R-:W-:Y:S07]  /*61d0*/  LEPC R20, `(.L_x_101) ;  /* 0x000000001014794e */ /* 0x000fee0000000000 */
[----:B--23--:R-:W-:Y:S05]  /*61e0*/  CALL.ABS.NOINC R2 ;  /* 0x0000000002007343 */ /* 0x00cfea0003c00000 */
.L_x_101:
[C---:B------:R-:W-:Y:S01]  /*61f0*/  SHF.L.U32 R40, R48.reuse, 0x10, RZ ;  /* 0x0000001030287819 */ /* 0x040fe200000006ff */
[----:B------:R-:W-:Y:S05]  /*6200*/  WARPSYNC.ALL ;  /* 0x0000000000007948 */ /* 0x000fea0003800000 */
[----:B------:R-:W-:Y:S01]  /*6210*/  R2UR UR4, R39 ;  /* 0x00000000270472ca */ /* 0x000fe200000e0000 */
[----:B------:R-:W-:Y:S01]  /*6220*/  BSSY.RECONVERGENT B0, `(.L_x_102) ;  /* 0x0000087000007945 */ /* 0x000fe20003800200 */
[----:B------:R-:W-:Y:S02]  /*6230*/  LOP3.LUT R43, R48, 0xffff0000, RZ, 0xc0, !PT ;  /* 0xffff0000302b7812 */ /* 0x000fe400078ec0ff */
[----:B------:R-:W-:Y:S02]  /*6240*/  SHF.L.U32 R42, R49, 0x10, RZ ;  /* 0x00000010312a7819 */ /* 0x000fe400000006ff */
[----:B------:R-:W-:Y:S02]  /*6250*/  SHF.L.U32 R45, R51, 0x10, RZ ;  /* 0x00000010332d7819 */ /* 0x000fe400000006ff */
[----:B------:R-:W-:Y:S02]  /*6260*/  LOP3.LUT R44, R75, 0xffff0000, RZ, 0xc0, !PT ;  /* 0xffff00004b2c7812 */ /* 0x000fe400078ec0ff */
[----:B------:R-:W-:Y:S03]  /*6270*/  ISETP.NE.AND P0, PT, R97, RZ, PT ;  /* 0x000000ff6100720c */ /* 0x000fe60003f05270 */
[----:B------:R-:W3:Y:S02]  /*6280*/  LDTM.x32 R4, tmem[UR4] ;  /* 0x00000004000479ee */ /* 0x000ee400082c0000 */
[C---:B---3--:R-:W-:Y:S01]  /*6290*/  FMUL R0, R38.reuse, R4 ;  /* 0x0000000426007220 */ /* 0x048fe20000400000 */
[C---:B------:R-:W-:Y:S01]  /*62a0*/  FMUL R2, R38.reuse, R5 ;  /* 0x0000000526027220 */ /* 0x040fe20000400000 */
[C---:B-1----:R-:W-:Y:S01]  /*62b0*/  FMUL R3, R38.reuse, R6 ;  /* 0x0000000626037220 */ /* 0x042fe20000400000 */
[----:B------:R-:W-:Y:S01]  /*62c0*/  FMUL R7, R38, R7 ;  /* 0x0000000726077220 */ /* 0x000fe20000400000 */
[----:B------:R-:W-:Y:S01]  /*62d0*/  FFMA R0, R41, R40, R0 ;  /* 0x0000002829007223 */ /* 0x000fe20000000000 */
[----:B------:R-:W-:Y:S01]  /*62e0*/  LOP3.LUT R40, R49, 0xffff0000, RZ, 0xc0, !PT ;  /* 0xffff000031287812 */ /* 0x000fe200078ec0ff */
[C---:B------:R-:W-:Y:S01]  /*62f0*/  FFMA R2, R41.reuse, R43, R2 ;  /* 0x0000002b29027223 */ /* 0x040fe20000000002 */
[C---:B------:R-:W-:Y:S01]  /*6300*/  SHF.L.U32 R43, R50.reuse, 0x10, RZ ;  /* 0x00000010322b7819 */ /* 0x040fe200000006ff */
[C---:B------:R-:W-:Y:S01]  /*6310*/  FFMA R3, R41.reuse, R42, R3 ;  /* 0x0000002a29037223 */ /* 0x040fe20000000003 */
[----:B------:R-:W-:Y:S01]  /*6320*/  LOP3.LUT R42, R50, 0xffff0000, RZ, 0xc0, !PT ;  /* 0xffff0000322a7812 */ /* 0x000fe200078ec0ff */
[----:B------:R-:W-:Y:S01]  /*6330*/  FMUL R4, R38, R8 ;  /* 0x0000000826047220 */ /* 0x000fe20000400000 */
[----:B------:R-:W-:Y:S01]  /*6340*/  F2FP.BF16.F32.PACK_AB R52, R2, R0 ;  /* 0x000000000234723e */ /* 0x000fe200000010ff */
[----:B------:R-:W-:Y:S01]  /*6350*/  FFMA R7, R41, R40, R7 ;  /* 0x0000002829077223 */ /* 0x000fe20000000007 */
[----:B------:R-:W-:Y:S01]  /*6360*/  LOP3.LUT R40, R51, 0xffff0000, RZ, 0xc0, !PT ;  /* 0xffff000033287812 */ /* 0x000fe200078ec0ff */
[C---:B------:R-:W-:Y:S01]  /*6370*/  FMUL R5, R38.reuse, R9 ;  /* 0x0000000926057220 */ /* 0x040fe20000400000 */
[C---:B------:R-:W-:Y:S01]  /*6380*/  FMUL R6, R38.reuse, R10 ;  /* 0x0000000a26067220 */ /* 0x040fe20000400000 */
[----:B------:R-:W-:Y:S01]  /*6390*/  FMUL R11, R38, R11 ;  /* 0x0000000b260b7220 */ /* 0x000fe20000400000 */
[----:B------:R-:W-:Y:S01]  /*63a0*/  F2FP.BF16.F32.PACK_AB R53, R7, R3 ;  /* 0x000000030735723e */ /* 0x000fe200000010ff */
[C---:B------:R-:W-:Y:S01]  /*63b0*/  FFMA R4, R41.reuse, R43, R4 ;  /* 0x0000002b29047223 */ /* 0x040fe20000000004 */
[C---:B------:R-:W-:Y:S01]  /*63c0*/  SHF.L.U32 R43, R56.reuse, 0x10, RZ ;  /* 0x00000010382b7819 */ /* 0x040fe200000006ff */
[----:B------:R-:W-:Y:S01]  /*63d0*/  FFMA R5, R41, R42, R5 ;  /* 0x0000002a29057223 */ /* 0x000fe20000000005 */
[----:B------:R-:W-:Y:S01]  /*63e0*/  LOP3.LUT R42, R57, 0xffff0000, RZ, 0xc0, !PT ;  /* 0xffff0000392a7812 */ /* 0x000fe200078ec0ff */
[----:B------:R-:W-:Y:S01]  /*63f0*/  FFMA R6, R41, R45, R6 ;  /* 0x0000002d29067223 */ /* 0x000fe20000000006 */
[----:B------:R-:W-:Y:S01]  /*6400*/  SHF.L.U32 R45, R57, 0x10, RZ ;  /* 0x00000010392d7819 */ /* 0x000fe200000006ff */
[----:B------:R-:W-:Y:S01]  /*6410*/  FFMA R11, R41, R40, R11 ;  /* 0x00000028290b7223 */ /* 0x000fe2000000000b */
[----:B------:R-:W-:Y:S01]  /*6420*/  LOP3.LUT R40, R56, 0xffff0000, RZ, 0xc0, !PT ;  /* 0xffff000038287812 */ /* 0x000fe200078ec0ff */
[C---:B------:R-:W-:Y:S01]  /*6430*/  FMUL R8, R38.reuse, R12 ;  /* 0x0000000c26087220 */ /* 0x040fe20000400000 */
[----:B------:R-:W-:Y:S01]  /*6440*/  F2FP.BF16.F32.PACK_AB R54, R5, R4 ;  /* 0x000000040536723e */ /* 0x000fe200000010ff */
[C---:B------:R-:W-:Y:S01]  /*6450*/  FMUL R9, R38.reuse, R13 ;  /* 0x0000000d26097220 */ /* 0x040fe20000400000 */
[----:B------:R-:W-:Y:S01]  /*6460*/  F2FP.BF16.F32.PACK_AB R55, R11, R6 ;  /* 0x000000060b37723e */ /* 0x000fe200000010ff */
[C---:B------:R-:W-:Y:S01]  /*6470*/  FMUL R10, R38.reuse, R14 ;  /* 0x0000000e260a7220 */ /* 0x040fe20000400000 */
[----:B------:R-:W-:Y:S01]  /*6480*/  FMUL R15, R38, R15 ;  /* 0x0000000f260f7220 */ /* 0x000fe20000400000 */
[----:B------:R-:W-:Y:S01]  /*6490*/  FFMA R8, R41, R43, R8 ;  /* 0x0000002b29087223 */ /* 0x000fe20000000008 */
[----:B------:R-:W-:Y:S01]  /*64a0*/  SHF.L.U32 R43, R59, 0x10, RZ ;  /* 0x000000103b2b7819 */ /* 0x000fe200000006ff */
[C---:B------:R-:W-:Y:S01]  /*64b0*/  FFMA R9, R41.reuse, R40, R9 ;  /* 0x0000002829097223 */ /* 0x040fe20000000009 */
[C---:B------:R-:W-:Y:S01]  /*64c0*/  SHF.L.U32 R40, R58.reuse, 0x10, RZ ;  /* 0x000000103a287819 */ /* 0x040fe200000006ff */
        /* <DEDUP_REMOVED lines=8> */
[----:B------:R-:W-:Y:S01]  /*6550*/  FMUL R14, R38, R18 ;  /* 0x00000012260e7220 */ /* 0x000fe20000400000 */
[----:B------:R-:W-:Y:S01]  /*6560*/  FFMA R12, R41, R40, R12 ;  /* 0x00000028290c7223 */ /* 0x000fe2000000000c */
[----:B------:R-:W-:Y:S01]  /*6570*/  LOP3.LUT R40, R59, 0xffff0000, RZ, 0xc0, !PT ;  /* 0xffff00003b287812 */ /* 0x000fe200078ec0ff */
[C---:B------:R-:W-:Y:S01]  /*6580*/  FFMA R13, R41.reuse, R42, R13 ;  /* 0x0000002a290d7223 */ /* 0x040fe2000000000d */
[----:B------:R-:W-:Y:S01]  /*6590*/  LOP3.LUT R42, R64, 0xffff0000, RZ, 0xc0, !PT ;  /* 0xffff0000402a7812 */ /* 0x000fe200078ec0ff */
[----:B------:R-:W-:Y:S01]  /*65a0*/  FMUL R19, R38, R19 ;  /* 0x0000001326137220 */ /* 0x000fe20000400000 */
[----:B------:R-:W-:Y:S01]  /*65b0*/  FFMA R14, R41, R43, R14 ;  /* 0x0000002b290e7223 */ /* 0x000fe2000000000e */
[----:B------:R-:W-:Y:S01]  /*65c0*/  SHF.L.U32 R43, R64, 0x10, RZ ;  /* 0x00000010402b7819 */ /* 0x000fe200000006ff */
[----:B------:R1:W-:Y:S01]  /*65d0*/  STS.128 [R83], R52 ;  /* 0x0000003453007388 */ /* 0x0003e20000000c00 */
[----:B------:R-:W-:Y:S01]  /*65e0*/  F2FP.BF16.F32.PACK_AB R62, R13, R12 ;  /* 0x0000000c0d3e723e */ /* 0x000fe200000010ff */
[C---:B------:R-:W-:Y:S01]  /*65f0*/  FMUL R16, R38.reuse, R20 ;  /* 0x0000001426107220 */ /* 0x040fe20000400000 */
        /* <DEDUP_REMOVED lines=8> */
[C---:B------:R-:W-:Y:S01]  /*6680*/  FFMA R17, R41.reuse, R42, R17 ;  /* 0x0000002a29117223 */ /* 0x040fe20000000011 */
[----:B------:R-:W-:Y:S01]  /*6690*/  FFMA R18, R41, R45, R18 ;  /* 0x0000002d29127223 */ /* 0x000fe20000000012 */
[----:B------:R1:W-:Y:S01]  /*66a0*/  STS.128 [R82+0x10], R60 ;  /* 0x0000103c52007388 */ /* 0x0003e20000000c00 */
[----:B------:R-:W-:Y:S01]  /*66b0*/  SHF.L.U32 R45, R67, 0x10, RZ ;  /* 0x00000010432d7819 */ /* 0x000fe200000006ff */
[----:B------:R-:W-:Y:S01]  /*66c0*/  FFMA R23, R41, R40, R23 ;  /* 0x0000002829177223 */ /* 0x000fe20000000017 */
[----:B------:R-:W-:Y:S01]  /*66d0*/  LOP3.LUT R40, R66, 0xffff0000, RZ, 0xc0, !PT ;  /* 0xffff000042287812 */ /* 0x000fe200078ec0ff */
[C---:B------:R-:W-:Y:S01]  /*66e0*/  FMUL R20, R38.reuse, R24 ;  /* 0x0000001826147220 */ /* 0x040fe20000400000 */
[----:B------:R-:W-:Y:S01]  /*66f0*/  LOP3.LUT R42, R67, 0xffff0000, RZ, 0xc0, !PT ;  /* 0xffff0000432a7812 */ /* 0x000fe200078ec0ff */
[C---:B------:R-:W-:Y:S01]  /*6700*/  FMUL R21, R38.reuse, R25 ;  /* 0x0000001926157220 */ /* 0x040fe20000400000 */
[----:B------:R-:W-:Y:S01]  /*6710*/  F2FP.BF16.F32.PACK_AB R68, R17, R16 ;  /* 0x000000101144723e */ /* 0x000fe200000010ff */
[C---:B------:R-:W-:Y:S01]  /*6720*/  FMUL R22, R38.reuse, R26 ;  /* 0x0000001a26167220 */ /* 0x040fe20000400000 */
[----:B------:R-:W-:Y:S01]  /*6730*/  FMUL R27, R38, R27 ;  /* 0x0000001b261b7220 */ /* 0x000fe20000400000 */
[C---:B------:R-:W-:Y:S01]  /*6740*/  FFMA R20, R41.reuse, R43, R20 ;  /* 0x0000002b29147223 */ /* 0x040fe20000000014 */
[C---:B------:R-:W-:Y:S01]  /*6750*/  FFMA R21, R41.reuse, R40, R21 ;  /* 0x0000002829157223 */ /* 0x040fe20000000015 */
[C---:B------:R-:W-:Y:S01]  /*6760*/  FFMA R22, R41.reuse, R45, R22 ;  /* 0x0000002d29167223 */ /* 0x040fe20000000016 */
[----:B------:R-:W-:Y:S01]  /*6770*/  FFMA R27, R41, R42, R27 ;  /* 0x0000002a291b7223 */ /* 0x000fe2000000001b */
[----:B------:R-:W-:Y:S01]  /*6780*/  SHF.L.U32 R40, R72, 0x10, RZ ;  /* 0x0000001048287819 */ /* 0x000fe200000006ff */
[----:B------:R-:W-:Y:S01]  /*6790*/  FMUL R24, R38, R28 ;  /* 0x0000001c26187220 */ /* 0x000fe20000400000 */
[----:B------:R-:W-:Y:S01]  /*67a0*/  LOP3.LUT R42, R72, 0xffff0000, RZ, 0xc0, !PT ;  /* 0xffff0000482a7812 */ /* 0x000fe200078ec0ff */
[C---:B------:R-:W-:Y:S01]  /*67b0*/  FMUL R25, R38.reuse, R29 ;  /* 0x0000001d26197220 */ /* 0x040fe20000400000 */
[----:B------:R-:W-:Y:S01]  /*67c0*/  SHF.L.U32 R43, R73, 0x10, RZ ;  /* 0x00000010492b7819 */ /* 0x000fe200000006ff */
[C---:B------:R-:W-:Y:S01]  /*67d0*/  FMUL R26, R38.reuse, R30 ;  /* 0x0000001e261a7220 */ /* 0x040fe20000400000 */
[C---:B------:R-:W-:Y:S01]  /*67e0*/  FFMA R24, R41.reuse, R40, R24 ;  /* 0x0000002829187223 */ /* 0x040fe20000000018 */
[----:B------:R-:W-:Y:S01]  /*67f0*/  FFMA R25, R41, R42, R25 ;  /* 0x0000002a29197223 */ /* 0x000fe20000000019 */
[----:B------:R-:W-:Y:S01]  /*6800*/  LOP3.LUT R40, R73, 0xffff0000, RZ, 0xc0, !PT ;  /* 0xffff000049287812 */ /* 0x000fe200078ec0ff */
[----:B------:R-:W-:Y:S01]  /*6810*/  FFMA R26, R41, R43, R26 ;  /* 0x0000002b291a7223 */ /* 0x000fe2000000001a */
[----:B------:R-:W-:Y:S01]  /*6820*/  FMUL R31, R38, R31 ;  /* 0x0000001f261f7220 */ /* 0x000fe20000400000 */
[----:B------:R-:W-:Y:S01]  /*6830*/  SHF.L.U32 R43, R74, 0x10, RZ ;  /* 0x000000104a2b7819 */ /* 0x000fe200000006ff */
[----:B------:R-:W-:Y:S01]  /*6840*/  FMUL R28, R38, R32 ;  /* 0x00000020261c7220 */ /* 0x000fe20000400000 */
[----:B------:R-:W-:Y:S01]  /*6850*/  LOP3.LUT R42, R74, 0xffff0000, RZ, 0xc0, !PT ;  /* 0xffff00004a2a7812 */ /* 0x000fe200078ec0ff */
[C---:B------:R-:W-:Y:S01]  /*6860*/  FMUL R29, R38.reuse, R33 ;  /* 0x00000021261d7220 */ /* 0x040fe20000400000 */
[----:B------:R-:W-:Y:S01]  /*6870*/  SHF.L.U32 R45, R75, 0x10, RZ ;  /* 0x000000104b2d7819 */ /* 0x000fe200000006ff */
[C---:B------:R-:W-:Y:S01]  /*6880*/  FMUL R30, R38.reuse, R34 ;  /* 0x00000022261e7220 */ /* 0x040fe20000400000 */
[----:B------:R-:W-:Y:S01]  /*6890*/  FFMA R31, R41, R40, R31 ;  /* 0x00000028291f7223 */ /* 0x000fe2000000001f */
[----:B------:R-:W-:Y:S01]  /*68a0*/  FMUL R35, R38, R35 ;  /* 0x0000002326237220 */ /* 0x000fe20000400000 */
[----:B------:R-:W-:Y:S01]  /*68b0*/  F2FP.BF16.F32.PACK_AB R69, R23, R18 ;  /* 0x000000121745723e */ /* 0x000fe200000010ff */
[----:B------:R-:W-:Y:S01]  /*68c0*/  FFMA R28, R41, R43, R28 ;  /* 0x0000002b291c7223 */ /* 0x000fe2000000001c */
[----:B------:R-:W-:Y:S01]  /*68d0*/  F2FP.BF16.F32.PACK_AB R70, R21, R20 ;  /* 0x000000141546723e */ /* 0x000fe200000010ff */
[----:B------:R-:W-:Y:S01]  /*68e0*/  FFMA R29, R41, R42, R29 ;  /* 0x0000002a291d7223 */ /* 0x000fe2000000001d */
[----:B------:R-:W-:Y:S01]  /*68f0*/  F2FP.BF16.F32.PACK_AB R71, R27, R22 ;  /* 0x000000161b47723e */ /* 0x000fe200000010ff */
[C---:B------:R-:W-:Y:S01]  /*6900*/  FFMA R30, R41.reuse, R45, R30 ;  /* 0x0000002d291e7223 */ /* 0x040fe2000000001e */
[----:B------:R-:W-:Y:S01]  /*6910*/  FFMA R35, R41, R44, R35 ;  /* 0x0000002c29237223 */ /* 0x000fe20000000023 */
[----:B------:R-:W-:Y:S02]  /*6920*/  F2FP.BF16.F32.PACK_AB R104, R25, R24 ;  /* 0x000000181968723e */ /* 0x000fe400000010ff */
[----:B------:R1:W-:Y:S01]  /*6930*/  STS.128 [R47+0x20], R68 ;  /* 0x000020442f007388 */ /* 0x0003e20000000c00 */
[----:B------:R-:W-:Y:S02]  /*6940*/  F2FP.BF16.F32.PACK_AB R105, R31, R26 ;  /* 0x0000001a1f69723e */ /* 0x000fe400000010ff */
[----:B------:R-:W-:Y:S02]  /*6950*/  F2FP.BF16.F32.PACK_AB R106, R29, R28 ;  /* 0x0000001c1d6a723e */ /* 0x000fe400000010ff */
[----:B------:R-:W-:Y:S05]  /*6960*/  F2FP.BF16.F32.PACK_AB R107, R35, R30 ;  /* 0x0000001e236b723e */ /* 0x000fea00000010ff */
[----:B------:R1:W-:Y:S01]  /*6970*/  STS.128 [R46+0x10], R104 ;  /* 0x000010682e007388 */ /* 0x0003e20000000c00 */
[----:B------:R-:W-:Y:S01]  /*6980*/  @!PT LDS RZ, [RZ] ;  /* 0x00000000fffff984 */ /* 0x000fe20000000800 */
[----:B------:R-:W-:Y:S01]  /*6990*/  @!PT LDS RZ, [RZ] ;  /* 0x00000000fffff984 */ /* 0x000fe20000000800 */
[----:B------:R-:W-:Y:S01]  /*69a0*/  @!PT LDS RZ, [RZ] ;  /* 0x00000000fffff984 */ /* 0x000fe20000000800 */
[----:B------:R-:W-:Y:S01]  /*69b0*/  @!PT LDS RZ, [RZ] ;  /* 0x00000000fffff984 */ /* 0x000fe20000000800 */
[----:B------:R3:W-:Y:S07]  /*69c0*/  MEMBAR.ALL.CTA ;  /* 0x0000000000007992 */ /* 0x0007ee0000008000 */
[----:B---3--:R-:W3:Y:S02]  /*69d0*/  FENCE.VIEW.ASYNC.S ;  /* 0x00000000000073c6 */ /* 0x008ee40000000000 */
[----:B---3--:R-:W-:Y:S06]  /*69e0*/  BAR.SYNC.DEFER_BLOCKING 0x1, 0x80 ;  /* 0x0042000000007b1d */ /* 0x008fec0000010000 */
[----:B------:R-:W-:Y:S05]  /*69f0*/  @P0 BRA `(.L_x_103) ;  /* 0x0000000000240947 */ /* 0x000fea0003800000 */
[----:B------:R-:W3:Y:S01]  /*6a00*/  LDCU.64 UR6, c[0x0][0x348] ;  /* 0x00006900ff0677ac */ /* 0x000ee20008000a00 */
[----:B------:R-:W-:Y:S01]  /*6a10*/  R2UR UR5, R103 ;  /* 0x00000000670572ca */ /* 0x000fe200000e0000 */
[----:B------:R-:W-:Y:S11]  /*6a20*/  UMOV UR51, UR36 ;  /* 0x0000002400337c82 */ /* 0x000ff60008000000 */
[----:B------:R-:W-:Y:S01]  /*6a30*/  @!UPT UIADD3 URZ, UPT, UPT, URZ, URZ, URZ ;  /* 0x000000fffffff290 */ /* 0x000fe2000fffe0ff */
[----:B------:R-:W-:Y:S02]  /*6a40*/  UIADD3 UR48, UPT, UPT, UR47, 0x200, UR5 ;  /* 0x000002002f307890 */ /* 0x000fe4000fffe005 */
[----:B---3--:R-:W-:Y:S04]  /*6a50*/  UIADD3 UR4, UP0, UPT, UR6, 0x680, URZ ;  /* 0x0000068006047890 */ /* 0x008fe8000ff1e0ff */
[----:B------:R-:W-:Y:S09]  /*6a60*/  UIADD3.X UR5, UPT, UPT, URZ, UR7, URZ, UP0, !UPT ;  /* 0x00000007ff057290 */ /* 0x000ff200087fe4ff */
[----:B------:R3:W-:Y:S02]  /*6a70*/  UTMASTG.3D [UR48], [UR4] ;  /* 0x00000030040073b5 */ /* 0x0007e40008010000 */
[----:B---3--:R0:W-:Y:S02]  /*6a80*/  UTMACMDFLUSH ;  /* 0x00000000000079b7 */ /* 0x0081e40000000000 */
.L_x_103:
[----:B------:R-:W-:Y:S05]  /*6a90*/  BSYNC.RECONVERGENT B0 ;  /* 0x0000000000007941 */ /* 0x000fea0003800200 */
.L_x_102:
[----:B------:R-:W-:Y:S01]  /*6aa0*/  UIADD3 UR44, UPT, UPT, UR46, 0x1, URZ ;  /* 0x000000012e2c7890 */ /* 0x000fe2000fffe0ff */
[----:B------:R-:W-:Y:S03]  /*6ab0*/  BSSY.RECONVERGENT B0, `(.L_x_104) ;  /* 0x0000005000007945 */ /* 0x000fe60003800200 */
[----:B------:R-:W-:Y:S04]  /*6ac0*/  UISETP.NE.AND UP0, UPT, UR44, 0x3, UPT ;  /* 0x000000032c00788c */ /* 0x000fe8000bf05270 */
[----:B------:R-:W-:Y:S01]  /*6ad0*/  USEL UR45, UR44, URZ, UP0 ;  /* 0x000000ff2c2d7287 */ /* 0x000fe20008000000 */
[----:B------:R-:W-:Y:S11]  /*6ae0*/  @P0 BRA `(.L_x_105) ;  /* 0x0000000000040947 */ /* 0x000ff60003800000 */
[----:B------:R-:W-:Y:S04]  /*6af0*/  DEPBAR.LE SB0, 0x1 ;  /* 0x000080400000791a */ /* 0x000fe80000000000 */
.L_x_105:
[----:B------:R-:W-:Y:S05]  /*6b00*/  BSYNC.RECONVERGENT B0 ;  /* 0x0000000000007941 */ /* 0x000fea0003800200 */
.L_x_104:
[----:B------:R-:W-:Y:S01]  /*6b10*/  BAR.SYNC.DEFER_BLOCKING 0x1, 0x80 ;  /* 0x0042000000007b1d */ /* 0x000fe20000010000 */
[----:B------:R-:W-:Y:S01]  /*6b20*/  ISETP.NE.AND P1, PT, R101, RZ, PT ;  /* 0x000000ff6500720c */ /* 0x000fe20003f25270 */
[----:B------:R-:W-:Y:S01]  /*6b30*/  UISETP.NE.AND UP0, UPT, UR53, URZ, UPT ;  /* 0x000000ff3500728c */ /* 0x000fe2000bf05270 */
[----:B------:R-:W-:Y:S11]  /*6b40*/  LEA R3, R109, UR47, 0x3 ;  /* 0x0000002f6d037c11 */ /* 0x000ff6000f8e18ff */
[----:B------:R-:W-:Y:S01]  /*6b50*/  @P1 SHF.L.U32 R4, R110, 0x1f, RZ ;  /* 0x0000001f6e041819 */ /* 0x000fe200000006ff */
[----:B------:R-:W-:Y:S06]  /*6b60*/  BRA.U !UP0, `(.L_x_106) ;  /* 0x0000000108247547 */ /* 0x000fec000b800000 */
[----:B------:R-:W3:Y:S01]  /*6b70*/  S2R R0, SR_CgaCtaId ;  /* 0x0000000000007919 */ /* 0x000ee20000008800 */
[----:B------:R-:W-:Y:S01]  /*6b80*/  IMAD.U32 R2, RZ, RZ, UR52 ;  /* 0x00000034ff027e24 */ /* 0x000fe2000f8e00ff */
[----:B------:R-:W-:Y:S04]  /*6b90*/  UIADD3 UR4, UPT, UPT, UR52, 0x1, URZ ;  /* 0x0000000134047890 */ /* 0x000fe8000fffe0ff */
[----:B------:R-:W-:Y:S01]  /*6ba0*/  @P1 LEA R2, R2, UR47, 0x3 ;  /* 0x0000002f02021c11 */ /* 0x000fe2000f8e18ff */
[----:B------:R-:W-:Y:S04]  /*6bb0*/  UISETP.NE.AND UP0, UPT, UR4, 0x3, UPT ;  /* 0x000000030400788c */ /* 0x000fe8000bf05270 */
[----:B------:R-:W-:Y:S01]  /*6bc0*/  @P1 VIADD R5, R2, 0x68 ;  /* 0x0000006802051836 */ /* 0x000fe20000000000 */
[----:B------:R-:W-:Y:S04]  /*6bd0*/  USEL UR52, UR4, URZ, UP0 ;  /* 0x000000ff04347287 */ /* 0x000fe80008000000 */
[----:B---3--:R-:W-:Y:S04]  /*6be0*/  @P1 PRMT R0, R0, 0x654, R5 ;  /* 0x0000065400001816 */ /* 0x008fe80000000005 */
[----:B------:R3:W-:Y:S04]  /*6bf0*/  @P1 SYNCS.ARRIVE.TRANS64.RED.A1T0 RZ, [R0+URZ], RZ ;  /* 0x000000ff00ff19a7 */ /* 0x0007e800081004ff */
.L_x_106:
[----:B------:R-:W4:Y:S01]  /*6c00*/  @P1 SYNCS.PHASECHK.TRANS64.TRYWAIT P0, [R3+URZ+0x50], R4 ;  /* 0x00005004030015a7 */ /* 0x000f2200080011ff */
[----:B------:R-:W-:Y:S01]  /*6c10*/  BSSY B1, `(.L_x_107) ;  /* 0x0000015000017945 */ /* 0x000fe20003800000 */
[----:B----4-:R-:W-:Y:S03]  /*6c20*/  @P1 SEL R108, RZ, 0x1, !P0 ;  /* 0x00000001ff6c1807 */ /* 0x010fe60004000000 */
[----:B------:R-:W-:Y:S05]  /*6c30*/  @!P1 BRA `(.L_x_108) ;  /* 0x0000000000489947 */ /* 0x000fea0003800000 */
[----:B------:R-:W-:Y:S01]  /*6c40*/  ISETP.NE.AND P1, PT, R111, RZ, PT ;  /* 0x000000ff6f00720c */ /* 0x000fe20003f25270 */
[----:B------:R-:W-:Y:S01]  /*6c50*/  BSSY B0, `(.L_x_109) ;  /* 0x000000a000007945 */ /* 0x000fe20003800000 */
[----:B------:R-:W-:Y:S11]  /*6c60*/  ISETP.NE.AND P0, PT, R108, RZ, PT ;  /* 0x000000ff6c00720c */ /* 0x000ff60003f05270 */
[----:B------:R-:W-:Y:S04]  /*6c70*/  @P1 IMAD R109, R109, 0x2000, R96 ;  /* 0x000020006d6d1824 */ /* 0x000fe800078e0260 */
[----:B------:R-:W-:Y:S01]  /*6c80*/  @P1 IMAD.IADD R4, R81, 0x1, R109 ;  /* 0x0000000151041824 */ /* 0x000fe200078e026d */
[----:B------:R-:W-:Y:S03]  /*6c90*/  @P1 IADD3 R2, PT, PT, R80, R109, RZ ;  /* 0x0000006d50021210 */ /* 0x000fe60007ffe0ff */
[----:B---3--:R-:W-:Y:S01]  /*6ca0*/  @P1 IMAD.IADD R0, R95, 0x1, R4 ;  /* 0x000000015f001824 */ /* 0x008fe200078e0204 */
[----:B------:R-:W-:Y:S06]  /*6cb0*/  @P0 BRA `(.L_x_110) ;  /* 0x00000000000c0947 */ /* 0x000fec0003800000 */
[----:B------:R-:W-:Y:S04]  /*6cc0*/  SHF.L.U32 R110, R110, 0x1f, RZ ;  /* 0x0000001f6e6e7819 */ /* 0x000fe800000006ff */
[----:B------:R-:W3:Y:S02]  /*6cd0*/  SYNCS.PHASECHK.TRANS64.TRYWAIT P0, [R3+URZ+0x50], R110 ;  /* 0x0000506e030075a7 */ /* 0x000ee400080011ff */
[----:B---3--:R-:W-:Y:S05]  /*6ce0*/  @!P0 BRA `(.L_x_111) ;  /* 0x00000018005c8947 */ /* 0x008fea0003800000 */
.L_x_110:
[----:B------:R-:W-:Y:S05]  /*6cf0*/  BSYNC B0 ;  /* 0x0000000000007941 */ /* 0x000fea0003800000 */
.L_x_109:
[----:B------:R-:W-:Y:S11]  /*6d00*/  ISETP.NE.AND P0, PT, R111, RZ, PT ;  /* 0x000000ff6f00720c */ /* 0x000ff60003f05270 */
[----:B------:R-:W-:Y:S02]  /*6d10*/  @!UPT UIADD3 URZ, UPT, UPT, URZ, URZ, URZ ;  /* 0x000000fffffff290 */ /* 0x000fe4000fffe0ff */
[----:B------:R4:W1:Y:S04]  /*6d20*/  @P0 LDS.128 R48, [R109] ;  /* 0x000000006d300984 */ /* 0x0008680000000c00 */
[----:B------:R4:W1:Y:S04]  /*6d30*/  @P0 LDS.128 R64, [R2+0x20] ;  /* 0x0000200002400984 */ /* 0x0008680000000c00 */
[----:B------:R4:W1:Y:S04]  /*6d40*/  @P0 LDS.128 R56, [R4+0x10] ;  /* 0x0000100004380984 */ /* 0x0008680000000c00 */
[----:B------:R4:W1:Y:S02]  /*6d50*/  @P0 LDS.128 R72, [R0+0x10] ;  /* 0x0000100000480984 */ /* 0x0008640000000c00 */
.L_x_108:
[----:B------:R-:W-:Y:S05]  /*6d60*/  BSYNC B1 ;  /* 0x0000000000017941 */ /* 0x000fea0003800000 */
.L_x_107:
[----:B---34-:R-:W-:Y:S05]  /*6d70*/  VIADD R0, R39, 0x20 ;  /* 0x0000002027007836 */ /* 0x018fea0000000000 */
[----:B------:R-:W-:Y:S04]  /*6d80*/  SHF.R.U32.HI R0, RZ, 0x15, R0 ;  /* 0x00000015ff007819 */ /* 0x000fe80000011600 */
[----:B------:R-:W-:Y:S11]  /*6d90*/  LOP3.LUT P0, RZ, R0, 0x3, R85, 0x48, !PT ;  /* 0x0000000300ff7812 */ /* 0x000ff60007804855 */
[----:B------:R-:W-:Y:S02]  /*6da0*/  @!UPT UIADD3 URZ, UPT, UPT, URZ, URZ, URZ ;  /* 0x000000fffffff290 */ /* 0x000fe4000fffe0ff */
[----:B------:R-:W-:Y:S05]  /*6db0*/  @!P0 BRA `(.L_x_112) ;  /* 0x0000000000408947 */ /* 0x000fea0003800000 */
[----:B------:R-:W3:Y:S01]  /*6dc0*/  LDCU.64 UR8, c[0x4][0x70] ;  /* 0x01000e00ff0877ac */ /* 0x000ee20008000a00 */
[----:B------:R-:W-:Y:S01]  /*6dd0*/  MOV R3, 0x0 ;  /* 0x0000000000037802 */ /* 0x000fe20000000f00 */
[----:B------:R-:W-:Y:S02]  /*6de0*/  HFMA2 R12, -RZ, RZ, 0, 5.9604644775390625e-08 ;  /* 0x00000001ff0c7431 */ /* 0x000fe400000001ff */
[----:B------:R-:W-:Y:S02]  /*6df0*/  IMAD.MOV.U32 R8, RZ, RZ, 0x192 ;  /* 0x00000192ff087424 */ /* 0x000fe400078e00ff */
[----:B------:R-:W-:Y:S01]  /*6e00*/  IMAD.MOV.U32 R13, RZ, RZ, RZ ;  /* 0x000000ffff0d7224 */ /* 0x000fe200078e00ff */
[----:B------:R-:W4:Y:S01]  /*6e10*/  LDCU.64 UR6, c[0x4][0x78] ;  /* 0x01000f00ff0677ac */ /* 0x000f220008000a00 */
[----:B------:R-:W1:Y:S01]  /*6e20*/  LDC.64 R2, c[0x4][R3] ;  /* 0x0100000003027b82 */ /* 0x000e620000000a00 */
[----:B------:R-:W5:Y:S01]  /*6e30*/  LDCU.64 UR4, c[0x4][0x10] ;  /* 0x01000200ff0477ac */ /* 0x000f620008000a00 */
[----:B---3--:R-:W-:Y:S01]  /*6e40*/  MOV R5, UR9 ;  /* 0x0000000900057c02 */ /* 0x008fe20008000f00 */
[----:B------:R-:W-:Y:S01]  /*6e50*/  IMAD.U32 R4, RZ, RZ, UR8 ;  /* 0x00000008ff047e24 */ /* 0x000fe2000f8e00ff */
[----:B----4-:R-:W-:Y:S01]  /*6e60*/  MOV R7, UR7 ;  /* 0x0000000700077c02 */ /* 0x010fe20008000f00 */
[----:B------:R-:W-:Y:S01]  /*6e70*/  IMAD.U32 R6, RZ, RZ, UR6 ;  /* 0x00000006ff067e24 */ /* 0x000fe2000f8e00ff */
[----:B-----5:R-:W-:Y:S01]  /*6e80*/  MOV R11, UR5 ;  /* 0x00000005000b7c02 */ /* 0x020fe20008000f00 */
[----:B------:R-:W-:Y:S02]  /*6e90*/  IMAD.U32 R10, RZ, RZ, UR4 ;  /* 0x00000004ff0a7e24 */ /* 0x000fe4000f8e00ff */
[----:B------:R-:W-:Y:S07]  /*6ea0*/  LEPC R20, `(.L_x_112) ;  /* 0x000000001014794e */ /* 0x000fee0000000000 */
[----:B-12---:R-:W-:Y:S05]  /*6eb0*/  CALL.ABS.NOINC R2 ;  /* 0x0000000002007343 */ /* 0x006fea0003c00000 */
.L_x_112:
[----:B------:R-:W-:Y:S01]  /*6ec0*/  ISETP.NE.AND P0, PT, R97, RZ, PT ;  /* 0x000000ff6100720c */ /* 0x000fe20003f05270 */
[----:B------:R-:W-:Y:S05]  /*6ed0*/  WARPSYNC.ALL ;  /* 0x0000000000007948 */ /* 0x000fea0003800000 */
[----:B------:R-:W-:Y:S01]  /*6ee0*/  R2UR UR4, R39 ;  /* 0x00000000270472ca */ /* 0x000fe200000e0000 */
[----:B------:R-:W3:Y:S01]  /*6ef0*/  S2UR UR6, SR_CgaCtaId ;  /* 0x00000000000679c3 */ /* 0x000ee20000008800 */
[----:B------:R-:W-:Y:S01]  /*6f00*/  R2UR UR5, R102 ;  /* 0x00000000660572ca */ /* 0x000fe200000e0000 */
[----:B------:R-:W-:Y:S01]  /*6f10*/  BSSY.RECONVERGENT B0, `(.L_x_113) ;  /* 0x0000090000007945 */ /* 0x000fe20003800200 */
[C---:B-1----:R-:W-:Y:S02]  /*6f20*/  SHF.L.U32 R40, R48.reuse, 0x10, RZ ;  /* 0x0000001030287819 */ /* 0x042fe400000006ff */
[----:B------:R-:W-:Y:S02]  /*6f30*/  LOP3.LUT R42, R48, 0xffff0000, RZ, 0xc0, !PT ;  /* 0xffff0000302a7812 */ /* 0x000fe400078ec0ff */
[C---:B------:R-:W-:Y:S02]  /*6f40*/  SHF.L.U32 R43, R49.reuse, 0x10, RZ ;  /* 0x00000010312b7819 */ /* 0x040fe400000006ff */
[----:B------:R-:W-:Y:S02]  /*6f50*/  LOP3.LUT R44, R49, 0xffff0000, RZ, 0xc0, !PT ;  /* 0xffff0000312c7812 */ /* 0x000fe400078ec0ff */
[C---:B------:R-:W-:Y:S01]  /*6f60*/  SHF.L.U32 R45, R50.reuse, 0x10, RZ ;  /* 0x00000010322d7819 */ /* 0x040fe200000006ff */
[----:B------:R-:W1:Y:S01]  /*6f70*/  LDTM.x32 R4, tmem[UR4+0x20] ;  /* 0x00002004000479ee */ /* 0x000e6200082c0000 */
[----:B--2---:R-:W-:Y:S01]  /*6f80*/  LOP3.LUT R46, R50, 0xffff0000, RZ, 0xc0, !PT ;  /* 0xffff0000322e7812 */ /* 0x004fe200078ec0ff */
[----:B------:R-:W-:Y:S01]  /*6f90*/  USHF.L.U32 UR4, UR45, 0xd, URZ ;  /* 0x0000000d2d047899 */ /* 0x000fe200080006ff */
[C---:B------:R-:W-:Y:S01]  /*6fa0*/  SHF.L.U32 R47, R51.reuse, 0x10, RZ ;  /* 0x00000010332f7819 */ /* 0x040fe200000006ff */
[----:B------:R-:W-:Y:S01]  /*6fb0*/  NOP ;  /* 0x0000000000007918 */ /* 0x000fe20000000000 */
[----:B------:R-:W-:Y:S01]  /*6fc0*/  LOP3.LUT R49, R51, 0xffff0000, RZ, 0xc0, !PT ;  /* 0xffff000033317812 */ /* 0x000fe200078ec0ff */
[----:B------:R-:W-:Y:S01]  /*6fd0*/  UIADD3 UR5, UPT, UPT, UR5, 0xd0, URZ ;  /* 0x000000d005057890 */ /* 0x000fe2000fffe0ff */
[C---:B------:R-:W-:Y:S02]  /*6fe0*/  SHF.L.U32 R48, R56.reuse, 0x10, RZ ;  /* 0x0000001038307819 */ /* 0x040fe400000006ff */
[----:B------:R-:W-:Y:S02]  /*6ff0*/  LOP3.LUT R51, R56, 0xffff0000, RZ, 0xc0, !PT ;  /* 0xffff000038337812 */ /* 0x000fe400078ec0ff */
[C---:B------:R-:W-:Y:S02]  /*7000*/  SHF.L.U32 R50, R57.reuse, 0x10, RZ ;  /* 0x0000001039327819 */ /* 0x040fe400000006ff */
[----:B------:R-:W-:Y:S02]  /*7010*/  LOP3.LUT R52, R57, 0xffff0000, RZ, 0xc0, !PT ;  /* 0xffff000039347812 */ /* 0x000fe400078ec0ff */
[----:B------:R-:W-:Y:S02]  /*7020*/  IADD3 R103, PT, PT, R96, UR4, RZ ;  /* 0x0000000460677c10 */ /* 0x000fe4000fffe0ff */
[C---:B------:R-:W-:Y:S02]  /*7030*/  SHF.L.U32 R53, R58.reuse, 0x10, RZ ;  /* 0x000000103a357819 */ /* 0x040fe400000006ff */
[----:B------:R-:W-:Y:S02]  /*7040*/  LOP3.LUT R54, R58, 0xffff0000, RZ, 0xc0, !PT ;  /* 0xffff00003a367812 */ /* 0x000fe400078ec0ff */
[C---:B------:R-:W-:Y:S02]  /*7050*/  SHF.L.U32 R55, R59.reuse, 0x10, RZ ;  /* 0x000000103b377819 */ /* 0x040fe400000006ff */
[----:B------:R-:W-:Y:S01]  /*7060*/  LOP3.LUT R56, R59, 0xffff0000, RZ, 0xc0, !PT ;  /* 0xffff00003b387812 */ /* 0x000fe200078ec0ff */
[C---:B-1----:R-:W-:Y:S01]  /*7070*/  FMUL R4, R38.reuse, R4 ;  /* 0x0000000426047220 */ /* 0x042fe20000400000 */
[----:B------:R-:W-:Y:S01]  /*7080*/  IADD3 R102, PT, PT, R81, R103, RZ ;  /* 0x0000006751667210 */ /* 0x000fe20007ffe0ff */
[----:B------:R-:W-:Y:S01]  /*7090*/  FMUL R5, R38, R5 ;  /* 0x0000000526057220 */ /* 0x000fe20000400000 */
[----:B------:R-:W-:Y:S01]  /*70a0*/  SHF.L.U32 R57, R64, 0x10, RZ ;  /* 0x0000001040397819 */ /* 0x000fe200000006ff */
[----:B------:R-:W-:Y:S01]  /*70b0*/  FMUL R6, R38, R6 ;  /* 0x0000000626067220 */ /* 0x000fe20000400000 */
[----:B------:R-:W-:Y:S01]  /*70c0*/  IADD3 R103, PT, PT, R80, R103, RZ ;  /* 0x0000006750677210 */ /* 0x000fe20007ffe0ff */
[----:B------:R-:W-:Y:S01]  /*70d0*/  FMUL R7, R38, R7 ;  /* 0x0000000726077220 */ /* 0x000fe20000400000 */
[----:B------:R-:W-:Y:S01]  /*70e0*/  LOP3.LUT R58, R64, 0xffff0000, RZ, 0xc0, !PT ;  /* 0xffff0000403a7812 */ /* 0x000fe200078ec0ff */
[----:B------:R-:W-:Y:S01]  /*70f0*/  FFMA R4, R41, R40, R4 ;  /* 0x0000002829047223 */ /* 0x000fe20000000004 */
[C---:B------:R-:W-:Y:S01]  /*7100*/  SHF.L.U32 R59, R65.reuse, 0x10, RZ ;  /* 0x00000010413b7819 */ /* 0x040fe200000006ff */
[----:B------:R-:W-:Y:S01]  /*7110*/  FMUL R8, R38, R8 ;  /* 0x0000000826087220 */ /* 0x000fe20000400000 */
[----:B------:R-:W-:Y:S01]  /*7120*/  LOP3.LUT R60, R65, 0xffff0000, RZ, 0xc0, !PT ;  /* 0xffff0000413c7812 */ /* 0x000fe200078ec0ff */
[----:B---3--:R-:W-:Y:S01]  /*7130*/  UPRMT UR5, UR6, 0x654, UR5 ;  /* 0x0000065406057896 */ /* 0x008fe20008000005 */
[----:B------:R-:W-:Y:S01]  /*7140*/  IADD3 R116, PT, PT, R95, R102, RZ ;  /* 0x000000665f747210 */ /* 0x000fe20007ffe0ff */
[C---:B------:R-:W-:Y:S01]  /*7150*/  FFMA R5, R41.reuse, R42, R5 ;  /* 0x0000002a29057223 */ /* 0x040fe20000000005 */
[C---:B------:R-:W-:Y:S01]  /*7160*/  FFMA R6, R41.reuse, R43, R6 ;  /* 0x0000002b29067223 */ /* 0x040fe20000000006 */
[C---:B------:R-:W-:Y:S01]  /*7170*/  FFMA R7, R41.reuse, R44, R7 ;  /* 0x0000002c29077223 */ /* 0x040fe20000000007 */
[----:B------:R-:W-:Y:S01]  /*7180*/  SHF.L.U32 R61, R66, 0x10, RZ ;  /* 0x00000010423d7819 */ /* 0x000fe200000006ff */
[----:B------:R-:W-:Y:S01]  /*7190*/  FFMA R8, R41, R45, R8 ;  /* 0x0000002d29087223 */ /* 0x000fe20000000008 */
[----:B------:R-:W-:Y:S01]  /*71a0*/  F2FP.BF16.F32.PACK_AB R80, R5, R4 ;  /* 0x000000040550723e */ /* 0x000fe200000010ff */
[C---:B------:R-:W-:Y:S01]  /*71b0*/  FMUL R9, R38.reuse, R9 ;  /* 0x0000000926097220 */ /* 0x040fe20000400000 */
[----:B------:R-:W-:Y:S01]  /*71c0*/  SYNCS.ARRIVE.TRANS64.RED.A1T0 RZ, [UR5], RZ ;  /* 0x000000ffffff79a7 */ /* 0x000fe20008100405 */
[----:B------:R-:W-:Y:S01]  /*71d0*/  F2FP.BF16.F32.PACK_AB R81, R7, R6 ;  /* 0x000000060751723e */ /* 0x000fe200000010ff */
[C---:B------:R-:W-:Y:S01]  /*71e0*/  FMUL R0, R38.reuse, R10 ;  /* 0x0000000a26007220 */ /* 0x040fe20000400000 */
[C---:B------:R-:W-:Y:S01]  /*71f0*/  FFMA R9, R41.reuse, R46, R9 ;  /* 0x0000002e29097223 */ /* 0x040fe20000000009 */
[C---:B------:R-:W-:Y:S01]  /*7200*/  FMUL R2, R38.reuse, R11 ;  /* 0x0000000b26027220 */ /* 0x040fe20000400000 */
[----:B------:R-:W-:Y:S01]  /*7210*/  FMUL R3, R38, R12 ;  /* 0x0000000c26037220 */ /* 0x000fe20000400000 */
[----:B------:R-:W-:Y:S01]  /*7220*/  LOP3.LUT R62, R66, 0xffff0000, RZ, 0xc0, !PT ;  /* 0xffff0000423e7812 */ /* 0x000fe200078ec0ff */
[----:B------:R-:W-:Y:S01]  /*7230*/  FFMA R0, R41, R47, R0 ;  /* 0x0000002f29007223 */ /* 0x000fe20000000000 */
[----:B------:R-:W-:Y:S01]  /*7240*/  F2FP.BF16.F32.PACK_AB R82, R9, R8 ;  /* 0x000000080952723e */ /* 0x000fe200000010ff */
[C---:B------:R-:W-:Y:S01]  /*7250*/  FFMA R2, R41.reuse, R49, R2 ;  /* 0x0000003129027223 */ /* 0x040fe20000000002 */
[----:B------:R-:W-:Y:S01]  /*7260*/  FFMA R3, R41, R48, R3 ;  /* 0x0000003029037223 */ /* 0x000fe20000000003 */
[C---:B------:R-:W-:Y:S01]  /*7270*/  FMUL R10, R38.reuse, R13 ;  /* 0x0000000d260a7220 */ /* 0x040fe20000400000 */
[----:B------:R-:W-:Y:S01]  /*7280*/  SHF.L.U32 R63, R67, 0x10, RZ ;  /* 0x00000010433f7819 */ /* 0x000fe200000006ff */
[----:B------:R-:W-:Y:S01]  /*7290*/  FMUL R11, R38, R14 ;  /* 0x0000000e260b7220 */ /* 0x000fe20000400000 */
[----:B------:R-:W-:Y:S01]  /*72a0*/  F2FP.BF16.F32.PACK_AB R83, R2, R0 ;  /* 0x000000000253723e */ /* 0x000fe200000010ff */
[----:B------:R-:W-:Y:S01]  /*72b0*/  FFMA R10, R41, R51, R10 ;  /* 0x00000033290a7223 */ /* 0x000fe2000000000a */
[C---:B------:R-:W-:Y:S01]  /*72c0*/  FMUL R15, R38.reuse, R15 ;  /* 0x0000000f260f7220 */ /* 0x040fe20000400000 */
[C---:B------:R-:W-:Y:S01]  /*72d0*/  FMUL R12, R38.reuse, R16 ;  /* 0x00000010260c7220 */ /* 0x040fe20000400000 */
[----:B------:R-:W-:Y:S01]  /*72e0*/  FMUL R13, R38, R17 ;  /* 0x00000011260d7220 */ /* 0x000fe20000400000 */
[----:B------:R1:W-:Y:S01]  /*72f0*/  STS.128 [R96+UR4], R80 ;  /* 0x0000005060007988 */ /* 0x0003e20008000c04 */
[----:B------:R-:W-:Y:S01]  /*7300*/  LOP3.LUT R64, R67, 0xffff0000, RZ, 0xc0, !PT ;  /* 0xffff000043407812 */ /* 0x000fe200078ec0ff */
[C---:B------:R-:W-:Y:S01]  /*7310*/  FFMA R11, R41.reuse, R50, R11 ;  /* 0x00000032290b7223 */ /* 0x040fe2000000000b */
[----:B------:R-:W-:Y:S01]  /*7320*/  SHF.L.U32 R65, R72, 0x10, RZ ;  /* 0x0000001048417819 */ /* 0x000fe200000006ff */
[C---:B------:R-:W-:Y:S01]  /*7330*/  FFMA R15, R41.reuse, R52, R15 ;  /* 0x00000034290f7223 */ /* 0x040fe2000000000f */
[----:B------:R-:W-:Y:S01]  /*7340*/  F2FP.BF16.F32.PACK_AB R104, R10, R3 ;  /* 0x000000030a68723e */ /* 0x000fe200000010ff */
[C---:B------:R-:W-:Y:S01]  /*7350*/  FFMA R12, R41.reuse, R53, R12 ;  /* 0x00000035290c7223 */ /* 0x040fe2000000000c */
[C---:B------:R-:W-:Y:S01]  /*7360*/  FFMA R13, R41.reuse, R54, R13 ;  /* 0x00000036290d7223 */ /* 0x040fe2000000000d */
[C---:B------:R-:W-:Y:S01]  /*7370*/  FMUL R14, R38.reuse, R18 ;  /* 0x00000012260e7220 */ /* 0x040fe20000400000 */
[C---:B------:R-:W-:Y:S01]  /*7380*/  FMUL R19, R38.reuse, R19 ;  /* 0x0000001326137220 */ /* 0x040fe20000400000 */
[C---:B------:R-:W-:Y:S01]  /*7390*/  FMUL R16, R38.reuse, R20 ;  /* 0x0000001426107220 */ /* 0x040fe20000400000 */
[C---:B------:R-:W-:Y:S01]  /*73a0*/  FMUL R17, R38.reuse, R21 ;  /* 0x0000001526117220 */ /* 0x040fe20000400000 */
[C---:B------:R-:W-:Y:S01]  /*73b0*/  FFMA R14, R41.reuse, R55, R14 ;  /* 0x00000037290e7223 */ /* 0x040fe2000000000e */
        /* <DEDUP_REMOVED lines=9> */
[----:B------:R-:W-:Y:S01]  /*7450*/  FFMA R23, R41, R60, R23 ;  /* 0x0000003c29177223 */ /* 0x000fe20000000017 */
[C---:B------:R-:W-:Y:S01]  /*7460*/  FMUL R27, R38.reuse, R27 ;  /* 0x0000001b261b7220 */ /* 0x040fe20000400000 */
[----:B------:R-:W-:Y:S01]  /*7470*/  F2FP.BF16.F32.PACK_AB R105, R15, R11 ;  /* 0x0000000b0f69723e */ /* 0x000fe200000010ff */
[----:B------:R-:W-:Y:S01]  /*7480*/  FFMA R20, R41, R61, R20 ;  /* 0x0000003d29147223 */ /* 0x000fe20000000014 */
[----:B------:R-:W-:Y:S01]  /*7490*/  F2FP.BF16.F32.PACK_AB R106, R13, R12 ;  /* 0x0000000c0d6a723e */ /* 0x000fe200000010ff */
[----:B------:R-:W-:Y:S01]  /*74a0*/  FMUL R24, R38, R28 ;  /* 0x0000001c26187220 */ /* 0x000fe20000400000 */
[----:B------:R-:W-:Y:S01]  /*74b0*/  F2FP.BF16.F32.PACK_AB R107, R19, R14 ;  /* 0x0000000e136b723e */ /* 0x000fe200000010ff */
[----:B------:R-:W-:Y:S01]  /*74c0*/  FFMA R21, R41, R62, R21 ;  /* 0x0000003e29157223 */ /* 0x000fe20000000015 */
[----:B------:R-:W-:Y:S01]  /*74d0*/  LOP3.LUT R66, R72, 0xffff0000, RZ, 0xc0, !PT ;  /* 0xffff000048427812 */ /* 0x000fe200078ec0ff */
[C---:B------:R-:W-:Y:S01]  /*74e0*/  FMUL R25, R38.reuse, R29 ;  /* 0x0000001d26197220 */ /* 0x040fe20000400000 */
[----:B------:R-:W-:Y:S01]  /*74f0*/  SHF.L.U32 R67, R73, 0x10, RZ ;  /* 0x0000001049437819 */ /* 0x000fe200000006ff */
[----:B------:R1:W-:Y:S01]  /*7500*/  STS.128 [R102+0x10], R104 ;  /* 0x0000106866007388 */ /* 0x0003e20000000c00 */
[----:B------:R-:W-:Y:S01]  /*7510*/  FFMA R22, R41, R63, R22 ;  /* 0x0000003f29167223 */ /* 0x000fe20000000016 */
[----:B------:R-:W-:Y:S01]  /*7520*/  LOP3.LUT R68, R73, 0xffff0000, RZ, 0xc0, !PT ;  /* 0xffff000049447812 */ /* 0x000fe200078ec0ff */
[----:B------:R-:W-:Y:S01]  /*7530*/  FMUL R26, R38, R30 ;  /* 0x0000001e261a7220 */ /* 0x000fe20000400000 */
[C---:B------:R-:W-:Y:S01]  /*7540*/  FFMA R27, R41.reuse, R64, R27 ;  /* 0x00000040291b7223 */ /* 0x040fe2000000001b */
[----:B------:R-:W-:Y:S01]  /*7550*/  SHF.L.U32 R69, R74, 0x10, RZ ;  /* 0x000000104a457819 */ /* 0x000fe200000006ff */
[----:B------:R-:W-:Y:S01]  /*7560*/  FMUL R31, R38, R31 ;  /* 0x0000001f261f7220 */ /* 0x000fe20000400000 */
[C---:B------:R-:W-:Y:S01]  /*7570*/  FFMA R24, R41.reuse, R65, R24 ;  /* 0x0000004129187223 */ /* 0x040fe20000000018 */
[----:B------:R-:W-:Y:S01]  /*7580*/  LOP3.LUT R70, R74, 0xffff0000, RZ, 0xc0, !PT ;  /* 0xffff00004a467812 */ /* 0x000fe200078ec0ff */
[C---:B------:R-:W-:Y:S01]  /*7590*/  FMUL R28, R38.reuse, R32 ;  /* 0x00000020261c7220 */ /* 0x040fe20000400000 */
[----:B------:R-:W-:Y:S01]  /*75a0*/  FFMA R25, R41, R66, R25 ;  /* 0x0000004229197223 */ /* 0x000fe20000000019 */
[----:B------:R-:W-:Y:S01]  /*75b0*/  SHF.L.U32 R71, R75, 0x10, RZ ;  /* 0x000000104b477819 */ /* 0x000fe200000006ff */
[C---:B------:R-:W-:Y:S01]  /*75c0*/  FMUL R29, R38.reuse, R33 ;  /* 0x00000021261d7220 */ /* 0x040fe20000400000 */
[----:B------:R-:W-:Y:S01]  /*75d0*/  FFMA R26, R41, R67, R26 ;  /* 0x00000043291a7223 */ /* 0x000fe2000000001a */
[----:B------:R-:W-:Y:S01]  /*75e0*/  LOP3.LUT R72, R75, 0xffff0000, RZ, 0xc0, !PT ;  /* 0xffff00004b487812 */ /* 0x000fe200078ec0ff */
        /* <DEDUP_REMOVED lines=8> */
[----:B------:R-:W-:Y:S01]  /*7670*/  FFMA R30, R41, R71, R30 ;  /* 0x00000047291e7223 */ /* 0x000fe2000000001e */
[----:B------:R-:W-:Y:S01]  /*7680*/  F2FP.BF16.F32.PACK_AB R111, R27, R22 ;  /* 0x000000161b6f723e */ /* 0x000fe200000010ff */
[----:B------:R-:W-:Y:S01]  /*7690*/  FFMA R35, R41, R72, R35 ;  /* 0x0000004829237223 */ /* 0x000fe20000000023 */
[----:B------:R-:W-:Y:S02]  /*76a0*/  F2FP.BF16.F32.PACK_AB R112, R25, R24 ;  /* 0x000000181970723e */ /* 0x000fe400000010ff */
[----:B------:R-:W-:Y:S01]  /*76b0*/  F2FP.BF16.F32.PACK_AB R113, R31, R26 ;  /* 0x0000001a1f71723e */ /* 0x000fe200000010ff */
[----:B------:R1:W-:Y:S01]  /*76c0*/  STS.128 [R103+0x20], R108 ;  /* 0x0000206c67007388 */ /* 0x0003e20000000c00 */
        /* <DEDUP_REMOVED lines=8> */
[----:B--2---:R-:W2:Y:S02]  /*7750*/  FENCE.VIEW.ASYNC.S ;  /* 0x00000000000073c6 */ /* 0x004ea40000000000 */
[----:B--2---:R-:W-:Y:S06]  /*7760*/  BAR.SYNC.DEFER_BLOCKING 0x1, 0x80 ;  /* 0x0042000000007b1d */ /* 0x004fec0000010000 */
[----:B------:R-:W-:Y:S05]  /*7770*/  @P0 BRA `(.L_x_114) ;  /* 0x0000000000240947 */ /* 0x000fea0003800000 */
[----:B------:R-:W2:Y:S01]  /*7780*/  LDCU.64 UR10, c[0x0][0x348] ;  /* 0x00006900ff0a77ac */ /* 0x000ea20008000a00 */
[----:B------:R-:W-:Y:S02]  /*7790*/  UIADD3 UR9, UPT, UPT, UR49, 0x20, URZ ;  /* 0x0000002031097890 */ /* 0x000fe4000fffe0ff */
[----:B------:R-:W-:Y:S02]  /*77a0*/  UIADD3 UR8, UPT, UPT, UR47, 0x200, UR4 ;  /* 0x000002002f087890 */ /* 0x000fe4000fffe004 */
[----:B--2---:R-:W-:Y:S03]  /*77b0*/  UIADD3 UR6, UP0, UPT, UR10, 0x680, URZ ;  /* 0x000006800a067890 */ /* 0x004fe6000ff1e0ff */
[----:B------:R-:W-:Y:S01]  /*77c0*/  UMOV UR10, UR50 ;  /* 0x00000032000a7c82 */ /* 0x000fe20008000000 */
[----:B------:R-:W-:Y:S03]  /*77d0*/  UIADD3.X UR7, UPT, UPT, URZ, UR11, URZ, UP0, !UPT ;  /* 0x0000000bff077290 */ /* 0x000fe600087fe4ff */
[----:B------:R-:W-:Y:S06]  /*77e0*/  UMOV UR11, UR36 ;  /* 0x00000024000b7c82 */ /* 0x000fec0008000000 */
[----:B------:R2:W-:Y:S02]  /*77f0*/  UTMASTG.3D [UR8], [UR6] ;  /* 0x00000008060073b5 */ /* 0x0005e40008010000 */
[----:B--2---:R0:W-:Y:S02]  /*7800*/  UTMACMDFLUSH ;  /* 0x00000000000079b7 */ /* 0x0041e40000000000 */
.L_x_114:
[----:B------:R-:W-:Y:S05]  /*7810*/  BSYNC.RECONVERGENT B0 ;  /* 0x0000000000007941 */ /* 0x000fea0003800200 */
.L_x_113:
[----:B------:R-:W-:Y:S01]  /*7820*/  UIADD3 UR4, UPT, UPT, UR45, 0x1, URZ ;  /* 0x000000012d047890 */ /* 0x000fe2000fffe0ff */
[----:B------:R-:W-:Y:S03]  /*7830*/  BSSY.RECONVERGENT B0, `(.L_x_115) ;  /* 0x0000008000007945 */ /* 0x000fe60003800200 */
[----:B------:R-:W-:Y:S04]  /*7840*/  UISETP.NE.AND UP0, UPT, UR4, 0x3, UPT ;  /* 0x000000030400788c */ /* 0x000fe8000bf05270 */
[----:B------:R-:W-:Y:S02]  /*7850*/  UISETP.EQ.XOR UP1, UPT, UR44, 0x3, !UP0 ;  /* 0x000000032c00788c */ /* 0x000fe4000c722a70 */
[----:B------:R-:W-:Y:S02]  /*7860*/  USEL UR46, UR4, URZ, UP0 ;  /* 0x000000ff042e7287 */ /* 0x000fe40008000000 */
[----:B------:R-:W-:Y:S04]  /*7870*/  USEL UR5, URZ, 0x1, !UP1 ;  /* 0x00000001ff057887 */ /* 0x000fe8000c800000 */
[----:B------:R-:W-:Y:S01]  /*7880*/  ULOP3.LUT UR54, UR54, UR5, URZ, 0x3c, !UPT ;  /* 0x0000000536367292 */ /* 0x000fe2000f8e3cff */
[----:B------:R-:W-:Y:S11]  /*7890*/  @P0 BRA `(.L_x_116) ;  /* 0x0000000000040947 */ /* 0x000ff60003800000 */
[----:B------:R-:W-:Y:S04]  /*78a0*/  DEPBAR.LE SB0, 0x1 ;  /* 0x000080400000791a */ /* 0x000fe80000000000 */
.L_x_116:
[----:B------:R-:W-:Y:S05]  /*78b0*/  BSYNC.RECONVERGENT B0 ;  /* 0x0000000000007941 */ /* 0x000fea0003800200 */
.L_x_115:
[----:B------:R-:W-:Y:S01]  /*78c0*/  BAR.SYNC.DEFER_BLOCKING 0x1, 0x80 ;  /* 0x0042000000007b1d */ /* 0x000fe20000010000 */
[----:B------:R-:W-:Y:S01]  /*78d0*/  UISETP.NE.AND UP0, UPT, UR53, -0x2, UPT ;  /* 0xfffffffe3500788c */ /* 0x000fe2000bf05270 */
[----:B------:R-:W-:Y:S08]  /*78e0*/  IADD3 R0, PT, PT, R36, 0x1, RZ ;  /* 0x0000000124007810 */ /* 0x000ff00007ffe0ff */
[----:B------:R-:W-:Y:S05]  /*78f0*/  BRA.U !UP0, `(.L_x_117) ;  /* 0x0000000108287547 */ /* 0x000fea000b800000 */
[----:B------:R-:W2:Y:S01]  /*7900*/  S2R R2, SR_CgaCtaId ;  /* 0x0000000000027919 */ /* 0x000ea20000008800 */
[----:B------:R-:W-:Y:S01]  /*7910*/  ISETP.NE.AND P0, PT, R101, RZ, PT ;  /* 0x000000ff6500720c */ /* 0x000fe20003f05270 */
[----:B------:R-:W-:Y:S01]  /*7920*/  IMAD.U32 R3, RZ, RZ, UR52 ;  /* 0x00000034ff037e24 */ /* 0x000fe2000f8e00ff */
[----:B------:R-:W-:Y:S04]  /*7930*/  UIADD3 UR4, UPT, UPT, UR52, 0x1, URZ ;  /* 0x0000000134047890 */ /* 0x000fe8000fffe0ff */
[----:B------:R-:W-:Y:S04]  /*7940*/  UISETP.NE.AND UP0, UPT, UR4, 0x3, UPT ;  /* 0x000000030400788c */ /* 0x000fe8000bf05270 */
[----:B------:R-:W-:Y:S03]  /*7950*/  USEL UR52, UR4, URZ, UP0 ;  /* 0x000000ff04347287 */ /* 0x000fe60008000000 */
[----:B------:R-:W-:Y:S05]  /*7960*/  @P0 LEA R3, R3, UR47, 0x3 ;  /* 0x0000002f03030c11 */ /* 0x000fea000f8e18ff */
[----:B------:R-:W-:Y:S05]  /*7970*/  @P0 VIADD R3, R3, 0x68 ;  /* 0x0000006803030836 */ /* 0x000fea0000000000 */
[----:B--2---:R-:W-:Y:S04]  /*7980*/  @P0 PRMT R2, R2, 0x654, R3 ;  /* 0x0000065402020816 */ /* 0x004fe80000000003 */
[----:B------:R2:W-:Y:S03]  /*7990*/  @P0 SYNCS.ARRIVE.TRANS64.RED.A1T0 RZ, [R2+URZ], RZ ;  /* 0x000000ff02ff09a7 */ /* 0x0005e600081004ff */
.L_x_117:
[----:B------:R-:W-:Y:S01]  /*79a0*/  R2UR UR6, R100 ;  /* 0x00000000640672ca */ /* 0x000fe200000e0000 */
[----:B------:R-:W-:Y:S01]  /*79b0*/  UIADD3 UR53, UPT, UPT, UR53, 0x2, URZ ;  /* 0x0000000235357890 */ /* 0x000fe2000fffe0ff */
[----:B------:R-:W-:Y:S01]  /*79c0*/  R2UR UR5, R86 ;  /* 0x00000000560572ca */ /* 0x000fe200000e0000 */
[----:B------:R-:W-:Y:S01]  /*79d0*/  UMOV UR36, UR63 ;  /* 0x0000003f00247c82 */ /* 0x000fe20008000000 */
[----:B------:R-:W-:Y:S02]  /*79e0*/  R2UR UR4, R87 ;  /* 0x00000000570472ca */ /* 0x000fe400000e0000 */
[----:B------:R-:W-:Y:S02]  /*79f0*/  ISETP.NE.AND P0, PT, R90, 0x2, PT ;  /* 0x000000025a00780c */ /* 0x000fe40003f05270 */
[----:B------:R-:W-:Y:S02]  /*7a00*/  ISETP.NE.AND P1, PT, R0, 0x4, PT ;  /* 0x000000040000780c */ /* 0x000fe40003f25270 */
[----:B--2---:R-:W-:Y:S02]  /*7a10*/  SEL R2, RZ, 0x1, P0 ;  /* 0x00000001ff027807 */ /* 0x004fe40000000000 */
[----:B------:R-:W-:Y:S01]  /*7a20*/  SEL R3, RZ, 0x1, P1 ;  /* 0x00000001ff037807 */ /* 0x000fe20000800000 */
[----:B------:R-:W-:Y:S01]  /*7a30*/  UISETP.NE.AND UP0, UPT, UR6, URZ, UPT ;  /* 0x000000ff0600728c */ /* 0x000fe2000bf05270 */
[----:B------:R-:W-:Y:S01]  /*7a40*/  LOP3.LUT R93, R93, R2, RZ, 0x3c, !PT ;  /* 0x000000025d5d7212 */ /* 0x000fe200078e3cff */
[----:B------:R-:W-:Y:S01]  /*7a50*/  UIADD3 UR30, UPT, UPT, UR37, UR5, URZ ;  /* 0x00000005251e7290 */ /* 0x000fe2000fffe0ff */
[----:B------:R-:W-:Y:S01]  /*7a60*/  LOP3.LUT R94, R94, R3, RZ, 0x3c, !PT ;  /* 0x000000035e5e7212 */ /* 0x000fe200078e3cff */
[----:B------:R-:W-:Y:S01]  /*7a70*/  UIADD3 UR25, UPT, UPT, UR38, UR4, URZ ;  /* 0x0000000426197290 */ /* 0x000fe2000fffe0ff */
[----:B------:R-:W-:Y:S02]  /*7a80*/  SEL R90, R90, RZ, P0 ;  /* 0x000000ff5a5a7207 */ /* 0x000fe40000000000 */
[----:B------:R-:W-:Y:S02]  /*7a90*/  SEL R36, R0, RZ, P1 ;  /* 0x000000ff00247207 */ /* 0x000fe40000800000 */
[----:B------:R-:W-:Y:S07]  /*7aa0*/  BRA.U UP0, `(.L_x_118) ;  /* 0xffffffd500807547 */ /* 0x000fee000b83ffff */
[----:B------:R-:W-:-:S13]  /*7ab0*/  R2UR UR4, R88 ;  /* 0x00000000580472ca */ /* 0x000fda00000e0000 */
[----:B------:R-:W-:-:S09]  /*7ac0*/  UISETP.NE.AND UP0, UPT, UR4, URZ, UPT ;  /* 0x000000ff0400728c */ /* 0x000fd2000bf05270 */
[----:B------:R-:W-:Y:S05]  /*7ad0*/  BRA.U !UP0, `(.L_x_119) ;  /* 0x0000000108487547 */ /* 0x000fea000b800000 */
[----:B------:R-:W2:Y:S02]  /*7ae0*/  LDCU.64 UR4, c[0x0][0x890] ;  /* 0x00011200ff0477ac */ /* 0x000ea40008000a00 */
[----:B--2---:R-:W-:-:S04]  /*7af0*/  UISETP.NE.U32.AND UP0, UPT, UR4, URZ, UPT ;  /* 0x000000ff0400728c */ /* 0x004fc8000bf05070 */
[----:B------:R-:W-:-:S09]  /*7b00*/  UISETP.NE.AND.EX UP0, UPT, UR5, URZ, UPT, UP0 ;  /* 0x000000ff0500728c */ /* 0x000fd2000bf05300 */
[----:B------:R-:W-:Y:S05]  /*7b10*/  BRA.U UP0, `(.L_x_120) ;  /* 0x00000001000c7547 */ /* 0x000fea000b800000 */
[----:B------:R-:W-:-:S13]  /*7b20*/  FSETP.NEU.AND P0, PT, R41, RZ, PT ;  /* 0x000000ff2900720b */ /* 0x000fda0003f0d000 */
[----:B------:R-:W-:Y:S05]  /*7b30*/  @!P0 EXIT ;  /* 0x000000000000894d */ /* 0x000fea0003800000 */
[----:B------:R-:W-:Y:S05]  /*7b40*/  BRA `(.L_x_119) ;  /* 0x00000000002c7947 */ /* 0x000fea0003800000 */
.L_x_120:
[----:B------:R-:W-:Y:S01]  /*7b50*/  ISETP.NE.AND P0, PT, R89, RZ, PT ;  /* 0x000000ff5900720c */ /* 0x000fe20003f05270 */
[----:B------:R-:W-:-:S12]  /*7b60*/  BSSY.RECONVERGENT B0, `(.L_x_119) ;  /* 0x0000009000007945 */ /* 0x000fd80003800200 */
[----:B------:R-:W-:Y:S05]  /*7b70*/  @P0 BRA `(.L_x_121) ;  /* 0x0000000000140947 */ /* 0x000fea0003800000 */
[----:B------:R-:W2:Y:S02]  /*7b80*/  LDCU.64 UR4, c[0x0][0x888] ;  /* 0x00011100ff0477ac */ /* 0x000ea40008000a00 */
[----:B--2---:R-:W-:-:S04]  /*7b90*/  ISETP.NE.U32.AND P0, PT, RZ, UR4, PT ;  /* 0x00000004ff007c0c */ /* 0x004fc8000bf05070 */
[----:B------:R-:W-:-:S13]  /*7ba0*/  ISETP.NE.AND.EX P0, PT, RZ, UR5, PT, P0 ;  /* 0x00000005ff007c0c */ /* 0x000fda000bf05300 */
[----:B------:R-:W-:Y:S05]  /*7bb0*/  @!P0 EXIT ;  /* 0x000000000000894d */ /* 0x000fea0003800000 */
[----:B------:R-:W-:Y:S05]  /*7bc0*/  BRA `(.L_x_122) ;  /* 0x0000000000087947 */ /* 0x000fea0003800000 */
.L_x_121:
[----:B------:R-:W-:-:S13]  /*7bd0*/  FSETP.NEU.AND P0, PT, R41, RZ, PT ;  /* 0x000000ff2900720b */ /* 0x000fda0003f0d000 */
[----:B------:R-:W-:Y:S05]  /*7be0*/  @!P0 EXIT ;  /* 0x000000000000894d */ /* 0x000fea0003800000 */
.L_x_122:
[----:B------:R-:W-:Y:S05]  /*7bf0*/  BSYNC.RECONVERGENT B0 ;  /* 0x0000000000007941 */ /* 0x000fea0003800200 */
.L_x_119:
[----:B------:R-:W2:Y:S01]  /*7c00*/  S2UR UR5, SR_CgaCtaId ;  /* 0x00000000000579c3 */ /* 0x000ea20000008800 */
[----:B------:R-:W-:Y:S01]  /*7c10*/  ULEA UR4, UR52, UR47, 0x3 ;  /* 0x0000002f34047291 */ /* 0x000fe2000f8e18ff */
[----:B------:R-:W-:-:S04]  /*7c20*/  DEPBAR.LE SB0, 0x0 ;  /* 0x000080000000791a */ /* 0x000fc80000000000 */
[----:B------:R-:W-:-:S04]  /*7c30*/  UIADD3 UR4, UPT, UPT, UR4, 0x68, URZ ;  /* 0x0000006804047890 */ /* 0x000fc8000fffe0ff */
[----:B--2---:R-:W-:-:S09]  /*7c40*/  UPRMT UR4, UR5, 0x654, UR4 ;  /* 0x0000065405047896 */ /* 0x004fd20008000004 */
[----:B------:R-:W-:Y:S01]  /*7c50*/  SYNCS.ARRIVE.TRANS64.RED.A1T0 RZ, [UR4], RZ ;  /* 0x000000ffffff79a7 */ /* 0x000fe20008100404 */
[----:B------:R-:W-:Y:S05]  /*7c60*/  EXIT ;  /* 0x000000000000794d */ /* 0x000fea0003800000 */
.L_x_24:
[----:B--2---:R2:W3:Y:S02]  /*7c70*/  SYNCS.PHASECHK.TRANS64.TRYWAIT P0, [R0+URZ+0x100], R3 ;  /* 0x00010003000075a7 */ /* 0x0044e400080011ff */
[----:B---3--:R-:W-:Y:S05]  /*7c80*/  @!P0 NANOSLEEP.SYNCS 0x989680 ;  /* 0x009896800000895d */ /* 0x008fea0003900000 */
[----:B------:R-:W3:Y:S02]  /*7c90*/  @!P0 SYNCS.PHASECHK.TRANS64 P0, [R0+URZ+0x100], R3 ;  /* 0x00010003000085a7 */ /* 0x000ee400080010ff */
[----:B---3--:R-:W-:Y:S05]  /*7ca0*/  @!P0 BRA `(.L_x_24) ;  /* 0xfffffffc00f08947 */ /* 0x008fea000383ffff */
[----:B------:R-:W-:Y:S05]  /*7cb0*/  BRA `(.L_x_123) ;  /* 0xffffff9c00107947 */ /* 0x000fea000383ffff */
.L_x_27:
[----:B--2---:R-:W-:-:S07]  /*7cc0*/  MOV R0, UR33 ;  /* 0x0000002100007c02 */ /* 0x004fce0008000f00 */
.L_x_124:
[----:B--2---:R2:W3:Y:S02]  /*7cd0*/  SYNCS.PHASECHK.TRANS64.TRYWAIT P0, [R0+URZ+0x28], R3 ;  /* 0x00002803000075a7 */ /* 0x0044e400080011ff */
[----:B---3--:R-:W-:Y:S05]  /*7ce0*/  @!P0 NANOSLEEP.SYNCS 0x989680 ;  /* 0x009896800000895d */ /* 0x008fea0003900000 */
[----:B------:R-:W3:Y:S02]  /*7cf0*/  @!P0 SYNCS.PHASECHK.TRANS64 P0, [R0+URZ+0x28], R3 ;  /* 0x00002803000085a7 */ /* 0x000ee400080010ff */
[----:B---3--:R-:W-:Y:S05]  /*7d00*/  @!P0 BRA `(.L_x_124) ;  /* 0xfffffffc00f08947 */ /* 0x008fea000383ffff */
[----:B------:R-:W-:Y:S05]  /*7d10*/  BRA `(.L_x_26) ;  /* 0xffffff9c00507947 */ /* 0x000fea000383ffff */
.L_x_34:
[----:B-1----:R-:W-:-:S07]  /*7d20*/  MOV R0, UR17 ;  /* 0x0000001100007c02 */ /* 0x002fce0008000f00 */
.L_x_125:
[----:B-1----:R1:W2:Y:S02]  /*7d30*/  SYNCS.PHASECHK.TRANS64.TRYWAIT P0, [R0+URZ+0x28], R3 ;  /* 0x00002803000075a7 */ /* 0x0022a400080011ff */
[----:B--2---:R-:W-:Y:S05]  /*7d40*/  @!P0 NANOSLEEP.SYNCS 0x989680 ;  /* 0x009896800000895d */ /* 0x004fea0003900000 */
[----:B------:R-:W2:Y:S02]  /*7d50*/  @!P0 SYNCS.PHASECHK.TRANS64 P0, [R0+URZ+0x28], R3 ;  /* 0x00002803000085a7 */ /* 0x000ea400080010ff */
[----:B--2---:R-:W-:Y:S05]  /*7d60*/  @!P0 BRA `(.L_x_125) ;  /* 0xfffffffc00f08947 */ /* 0x004fea000383ffff */
[----:B------:R-:W-:Y:S05]  /*7d70*/  BRA `(.L_x_33) ;  /* 0xffffffa000107947 */ /* 0x000fea000383ffff */
.L_x_39:
[----:B-1----:R1:W2:Y:S02]  /*7d80*/  SYNCS.PHASECHK.TRANS64.TRYWAIT P0, [R3+URZ+0x90], R0 ;  /* 0x00009000030075a7 */ /* 0x0022a400080011ff */
[----:B--2---:R-:W-:Y:S05]  /*7d90*/  @!P0 NANOSLEEP.SYNCS 0x989680 ;  /* 0x009896800000895d */ /* 0x004fea0003900000 */
[----:B------:R-:W2:Y:S02]  /*7da0*/  @!P0 SYNCS.PHASECHK.TRANS64 P0, [R3+URZ+0x90], R0 ;  /* 0x00009000030085a7 */ /* 0x000ea400080010ff */
[----:B--2---:R-:W-:Y:S05]  /*7db0*/  @!P0 BRA `(.L_x_39) ;  /* 0xfffffffc00f08947 */ /* 0x004fea000383ffff */
[----:B------:R-:W-:Y:S05]  /*7dc0*/  BRA `(.L_x_126) ;  /* 0xffffffa000b07947 */ /* 0x000fea000383ffff */
.L_x_43:
[----:B-1----:R-:W-:-:S07]  /*7dd0*/  MOV R0, UR4 ;  /* 0x0000000400007c02 */ /* 0x002fce0008000f00 */
.L_x_127:
[----:B-1----:R1:W2:Y:S02]  /*7de0*/  SYNCS.PHASECHK.TRANS64.TRYWAIT P0, [R0+URZ], R3 ;  /* 0x00000003000075a7 */ /* 0x0022a400080011ff */
[----:B--2---:R-:W-:Y:S05]  /*7df0*/  @!P0 NANOSLEEP.SYNCS 0x989680 ;  /* 0x009896800000895d */ /* 0x004fea0003900000 */
[----:B------:R-:W2:Y:S02]  /*7e00*/  @!P0 SYNCS.PHASECHK.TRANS64 P0, [R0+URZ], R3 ;  /* 0x00000003000085a7 */ /* 0x000ea400080010ff */
[----:B--2---:R-:W-:Y:S05]  /*7e10*/  @!P0 BRA `(.L_x_127) ;  /* 0xfffffffc00f08947 */ /* 0x004fea000383ffff */
[----:B------:R-:W-:Y:S05]  /*7e20*/  BRA `(.L_x_128) ;  /* 0xffffffa8005c7947 */ /* 0x000fea000383ffff */
.L_x_44:
[----:B------:R-:W-:-:S07]  /*7e30*/  MOV R0, UR5 ;  /* 0x0000000500007c02 */ /* 0x000fce0008000f00 */
.L_x_129:
[----:B-1----:R1:W2:Y:S02]  /*7e40*/  SYNCS.PHASECHK.TRANS64.TRYWAIT P0, [R0+URZ], R3 ;  /* 0x00000003000075a7 */ /* 0x0022a400080011ff */
[----:B--2---:R-:W-:Y:S05]  /*7e50*/  @!P0 NANOSLEEP.SYNCS 0x989680 ;  /* 0x009896800000895d */ /* 0x004fea0003900000 */
[----:B------:R-:W2:Y:S02]  /*7e60*/  @!P0 SYNCS.PHASECHK.TRANS64 P0, [R0+URZ], R3 ;  /* 0x00000003000085a7 */ /* 0x000ea400080010ff */
[----:B--2---:R-:W-:Y:S05]  /*7e70*/  @!P0 BRA `(.L_x_129) ;  /* 0xfffffffc00f08947 */ /* 0x004fea000383ffff */
[----:B------:R-:W-:Y:S05]  /*7e80*/  BRA `(.L_x_130) ;  /* 0xffffffa800687947 */ /* 0x000fea000383ffff */
.L_x_45:
[----:B------:R-:W-:-:S07]  /*7e90*/  MOV R0, UR5 ;  /* 0x0000000500007c02 */ /* 0x000fce0008000f00 */
.L_x_131:
[----:B-1----:R1:W2:Y:S02]  /*7ea0*/  SYNCS.PHASECHK.TRANS64.TRYWAIT P0, [R0+URZ], R3 ;  /* 0x00000003000075a7 */ /* 0x0022a400080011ff */
[----:B--2---:R-:W-:Y:S05]  /*7eb0*/  @!P0 NANOSLEEP.SYNCS 0x989680 ;  /* 0x009896800000895d */ /* 0x004fea0003900000 */
[----:B------:R-:W2:Y:S02]  /*7ec0*/  @!P0 SYNCS.PHASECHK.TRANS64 P0, [R0+URZ], R3 ;  /* 0x00000003000085a7 */ /* 0x000ea400080010ff */
[----:B--2---:R-:W-:Y:S05]  /*7ed0*/  @!P0 BRA `(.L_x_131) ;  /* 0xfffffffc00f08947 */ /* 0x004fea000383ffff */
[----:B------:R-:W-:Y:S05]  /*7ee0*/  BRA `(.L_x_132) ;  /* 0xffffffa800747947 */ /* 0x000fea000383ffff */
.L_x_46:
[----:B------:R-:W-:-:S07]  /*7ef0*/  MOV R0, UR5 ;  /* 0x0000000500007c02 */ /* 0x000fce0008000f00 */
.L_x_133:
[----:B-1----:R1:W2:Y:S02]  /*7f00*/  SYNCS.PHASECHK.TRANS64.TRYWAIT P0, [R0+URZ], R3 ;  /* 0x00000003000075a7 */ /* 0x0022a400080011ff */
[----:B--2---:R-:W-:Y:S05]  /*7f10*/  @!P0 NANOSLEEP.SYNCS 0x989680 ;  /* 0x009896800000895d */ /* 0x004fea0003900000 */
[----:B------:R-:W2:Y:S02]  /*7f20*/  @!P0 SYNCS.PHASECHK.TRANS64 P0, [R0+URZ], R3 ;  /* 0x00000003000085a7 */ /* 0x000ea400080010ff */
[----:B--2---:R-:W-:Y:S05]  /*7f30*/  @!P0 BRA `(.L_x_133) ;  /* 0xfffffffc00f08947 */ /* 0x004fea000383ffff */
[----:B------:R-:W-:Y:S05]  /*7f40*/  BRA `(.L_x_134) ;  /* 0xffffffa800807947 */ /* 0x000fea000383ffff */
.L_x_49:
[----:B-1----:R1:W2:Y:S02]  /*7f50*/  SYNCS.PHASECHK.TRANS64.TRYWAIT P0, [R2+URZ+0xf0], R5 ;  /* 0x0000f005020075a7 */ /* 0x0022a400080011ff */
[----:B--2---:R-:W-:Y:S05]  /*7f60*/  @!P0 NANOSLEEP.SYNCS 0x989680 ;  /* 0x009896800000895d */ /* 0x004fea0003900000 */
[----:B------:R-:W2:Y:S02]  /*7f70*/  @!P0 SYNCS.PHASECHK.TRANS64 P0, [R2+URZ+0xf0], R5 ;  /* 0x0000f005020085a7 */ /* 0x000ea400080010ff */
[----:B--2---:R-:W-:Y:S05]  /*7f80*/  @!P0 BRA `(.L_x_49) ;  /* 0xfffffffc00f08947 */ /* 0x004fea000383ffff */
[----:B------:R-:W-:Y:S05]  /*7f90*/  BRA `(.L_x_135) ;  /* 0xffffffa800e47947 */ /* 0x000fea000383ffff */
.L_x_50:
[----:B------:R-:W-:-:S07]  /*7fa0*/  MOV R2, UR4 ;  /* 0x0000000400027c02 */ /* 0x000fce0008000f00 */
.L_x_136:
[----:B-1----:R1:W2:Y:S02]  /*7fb0*/  SYNCS.PHASECHK.TRANS64.TRYWAIT P0, [R2+URZ+0xa0], R5 ;  /* 0x0000a005020075a7 */ /* 0x0022a400080011ff */
[----:B--2---:R-:W-:Y:S05]  /*7fc0*/  @!P0 NANOSLEEP.SYNCS 0x989680 ;  /* 0x009896800000895d */ /* 0x004fea0003900000 */
[----:B------:R-:W2:Y:S02]  /*7fd0*/  @!P0 SYNCS.PHASECHK.TRANS64 P0, [R2+URZ+0xa0], R5 ;  /* 0x0000a005020085a7 */ /* 0x000ea400080010ff */
[----:B--2---:R-:W-:Y:S05]  /*7fe0*/  @!P0 BRA `(.L_x_136) ;  /* 0xfffffffc00f08947 */ /* 0x004fea000383ffff */
[----:B------:R-:W-:Y:S05]  /*7ff0*/  BRA `(.L_x_137) ;  /* 0xffffffa800f47947 */ /* 0x000fea000383ffff */
.L_x_51:
[----:B-1----:R1:W2:Y:S02]  /*8000*/  SYNCS.PHASECHK.TRANS64.TRYWAIT P1, [R2+URZ+0x90], R5 ;  /* 0x00009005020075a7 */ /* 0x0022a400080211ff */
[----:B--2---:R-:W-:Y:S05]  /*8010*/  @!P1 NANOSLEEP.SYNCS 0x989680 ;  /* 0x009896800000995d */ /* 0x004fea0003900000 */
[----:B------:R-:W2:Y:S02]  /*8020*/  @!P1 SYNCS.PHASECHK.TRANS64 P1, [R2+URZ+0x90], R5 ;  /* 0x00009005020095a7 */ /* 0x000ea400080210ff */
[----:B--2---:R-:W-:Y:S05]  /*8030*/  @!P1 BRA `(.L_x_51) ;  /* 0xfffffffc00f09947 */ /* 0x004fea000383ffff */
[----:B------:R-:W-:Y:S05]  /*8040*/  BRA `(.L_x_138) ;  /* 0xffffffac00247947 */ /* 0x000fea000383ffff */
.L_x_54:
[----:B------:R-:W-:-:S07]  /*8050*/  MOV R0, UR4 ;  /* 0x0000000400007c02 */ /* 0x000fce0008000f00 */
.L_x_139:
[----:B-1----:R1:W2:Y:S02]  /*8060*/  SYNCS.PHASECHK.TRANS64.TRYWAIT P0, [R0+URZ+0xa0], R3 ;  /* 0x0000a003000075a7 */ /* 0x0022a400080011ff */
[----:B--2---:R-:W-:Y:S05]  /*8070*/  @!P0 NANOSLEEP.SYNCS 0x989680 ;  /* 0x009896800000895d */ /* 0x004fea0003900000 */
[----:B------:R-:W2:Y:S02]  /*8080*/  @!P0 SYNCS.PHASECHK.TRANS64 P0, [R0+URZ+0xa0], R3 ;  /* 0x0000a003000085a7 */ /* 0x000ea400080010ff */
[----:B--2---:R-:W-:Y:S05]  /*8090*/  @!P0 BRA `(.L_x_139) ;  /* 0xfffffffc00f08947 */ /* 0x004fea000383ffff */
[----:B------:R-:W-:Y:S05]  /*80a0*/  BRA `(.L_x_53) ;  /* 0xffffffac00787947 */ /* 0x000fea000383ffff */
.L_x_61:
[----:B-1----:R1:W2:Y:S02]  /*80b0*/  SYNCS.PHASECHK.TRANS64.TRYWAIT P1, [R0+URZ+0x90], R5 ;  /* 0x00009005000075a7 */ /* 0x0022a400080211ff */
[----:B--2---:R-:W-:Y:S05]  /*80c0*/  @!P1 NANOSLEEP.SYNCS 0x989680 ;  /* 0x009896800000995d */ /* 0x004fea0003900000 */
[----:B------:R-:W2:Y:S02]  /*80d0*/  @!P1 SYNCS.PHASECHK.TRANS64 P1, [R0+URZ+0x90], R5 ;  /* 0x00009005000095a7 */ /* 0x000ea400080210ff */
[----:B--2---:R-:W-:Y:S05]  /*80e0*/  @!P1 BRA `(.L_x_61) ;  /* 0xfffffffc00f09947 */ /* 0x004fea000383ffff */
[----:B------:R-:W-:Y:S05]  /*80f0*/  BRA `(.L_x_140) ;  /* 0xffffffb000e07947 */ /* 0x000fea000383ffff */
.L_x_62:
[----:B------:R-:W-:-:S07]  /*8100*/  MOV R3, UR22 ;  /* 0x0000001600037c02 */ /* 0x000fce0008000f00 */
.L_x_141:
[----:B-1----:R1:W2:Y:S02]  /*8110*/  SYNCS.PHASECHK.TRANS64.TRYWAIT P0, [R3+URZ+0xd0], R0 ;  /* 0x0000d000030075a7 */ /* 0x0022a400080011ff */
[----:B--2---:R-:W-:Y:S05]  /*8120*/  @!P0 NANOSLEEP.SYNCS 0x989680 ;  /* 0x009896800000895d */ /* 0x004fea0003900000 */
[----:B------:R-:W2:Y:S02]  /*8130*/  @!P0 SYNCS.PHASECHK.TRANS64 P0, [R3+URZ+0xd0], R0 ;  /* 0x0000d000030085a7 */ /* 0x000ea400080010ff */
[----:B--2---:R-:W-:Y:S05]  /*8140*/  @!P0 BRA `(.L_x_141) ;  /* 0xfffffffc00f08947 */ /* 0x004fea000383ffff */
[----:B------:R-:W-:Y:S05]  /*8150*/  BRA `(.L_x_142) ;  /* 0xffffffb400187947 */ /* 0x000fea000383ffff */
.L_x_65:
[----:B------:R-:W-:Y:S07]  /*8160*/  MOV R0, UR5 ;  /* 0x0000000500007c02 */ /* 0x000fee0008000f00 */
.L_x_143:
[----:B-1----:R1:W2:Y:S02]  /*8170*/  SYNCS.PHASECHK.TRANS64.TRYWAIT P0, [R0+URZ], R3 ;  /* 0x00000003000075a7 */ /* 0x0022a400080011ff */
[----:B--2---:R-:W-:Y:S05]  /*8180*/  @!P0 NANOSLEEP.SYNCS 0x989680 ;  /* 0x009896800000895d */ /* 0x004fea0003900000 */
[----:B------:R-:W2:Y:S02]  /*8190*/  @!P0 SYNCS.PHASECHK.TRANS64 P0, [R0+URZ], R3 ;  /* 0x00000003000085a7 */ /* 0x000ea400080010ff */
[----:B--2---:R-:W-:Y:S05]  /*81a0*/  @!P0 BRA `(.L_x_143) ;  /* 0xfffffffc00f08947 */ /* 0x004fea000383ffff */
[----:B------:R-:W-:Y:S05]  /*81b0*/  BRA `(.L_x_64) ;  /* 0xffffffb400347947 */ /* 0x000fea000383ffff */
.L_x_68:
[----:B------:R-:W-:-:S07]  /*81c0*/  MOV R0, UR4 ;  /* 0x0000000400007c02 */ /* 0x000fce0008000f00 */
.L_x_144:
[----:B--2---:R2:W4:Y:S02]  /*81d0*/  SYNCS.PHASECHK.TRANS64.TRYWAIT P0, [R0+URZ], R3 ;  /* 0x00000003000075a7 */ /* 0x00452400080011ff */
[----:B----4-:R-:W-:Y:S05]  /*81e0*/  @!P0 NANOSLEEP.SYNCS 0x989680 ;  /* 0x009896800000895d */ /* 0x010fea0003900000 */
[----:B------:R-:W4:Y:S02]  /*81f0*/  @!P0 SYNCS.PHASECHK.TRANS64 P0, [R0+URZ], R3 ;  /* 0x00000003000085a7 */ /* 0x000f2400080010ff */
[----:B----4-:R-:W-:Y:S05]  /*8200*/  @!P0 BRA `(.L_x_144) ;  /* 0xfffffffc00f08947 */ /* 0x010fea000383ffff */
[----:B------:R-:W-:Y:S05]  /*8210*/  BRA `(.L_x_145) ;  /* 0xffffffb400e87947 */ /* 0x000fea000383ffff */
.L_x_69:
[----:B------:R-:W-:-:S07]  /*8220*/  MOV R0, UR5 ;  /* 0x0000000500007c02 */ /* 0x000fce0008000f00 */
.L_x_146:
[----:B-1----:R1:W2:Y:S02]  /*8230*/  SYNCS.PHASECHK.TRANS64.TRYWAIT P0, [R0+URZ], R3 ;  /* 0x00000003000075a7 */ /* 0x0022a400080011ff */
[----:B--2---:R-:W-:Y:S05]  /*8240*/  @!P0 NANOSLEEP.SYNCS 0x989680 ;  /* 0x009896800000895d */ /* 0x004fea0003900000 */
[----:B------:R-:W2:Y:S02]  /*8250*/  @!P0 SYNCS.PHASECHK.TRANS64 P0, [R0+URZ], R3 ;  /* 0x00000003000085a7 */ /* 0x000ea400080010ff */
[----:B--2---:R-:W-:Y:S05]  /*8260*/  @!P0 BRA `(.L_x_146) ;  /* 0xfffffffc00f08947 */ /* 0x004fea000383ffff */
[----:B------:R-:W-:Y:S05]  /*8270*/  BRA `(.L_x_147) ;  /* 0xffffffb400f47947 */ /* 0x000fea000383ffff */
.L_x_70:
[----:B------:R-:W-:-:S07]  /*8280*/  MOV R0, UR5 ;  /* 0x0000000500007c02 */ /* 0x000fce0008000f00 */
.L_x_148:
[----:B-1----:R1:W2:Y:S02]  /*8290*/  SYNCS.PHASECHK.TRANS64.TRYWAIT P0, [R0+URZ], R3 ;  /* 0x00000003000075a7 */ /* 0x0022a400080011ff */
[----:B--2---:R-:W-:Y:S05]  /*82a0*/  @!P0 NANOSLEEP.SYNCS 0x989680 ;  /* 0x009896800000895d */ /* 0x004fea0003900000 */
[----:B------:R-:W2:Y:S02]  /*82b0*/  @!P0 SYNCS.PHASECHK.TRANS64 P0, [R0+URZ], R3 ;  /* 0x00000003000085a7 */ /* 0x000ea400080010ff */
[----:B--2---:R-:W-:Y:S05]  /*82c0*/  @!P0 BRA `(.L_x_148) ;  /* 0xfffffffc00f08947 */ /* 0x004fea000383ffff */
[----:B------:R-:W-:Y:S05]  /*82d0*/  BRA `(.L_x_149) ;  /* 0xffffffb800007947 */ /* 0x000fea000383ffff */
.L_x_71:
[----:B------:R-:W-:-:S07]  /*82e0*/  MOV R0, UR4 ;  /* 0x0000000400007c02 */ /* 0x000fce0008000f00 */
.L_x_150:
[----:B-1----:R1:W2:Y:S02]  /*82f0*/  SYNCS.PHASECHK.TRANS64.TRYWAIT P0, [R0+URZ], R3 ;  /* 0x00000003000075a7 */ /* 0x0022a400080011ff */
[----:B--2---:R-:W-:Y:S05]  /*8300*/  @!P0 NANOSLEEP.SYNCS 0x989680 ;  /* 0x009896800000895d */ /* 0x004fea0003900000 */
[----:B------:R-:W2:Y:S02]  /*8310*/  @!P0 SYNCS.PHASECHK.TRANS64 P0, [R0+URZ], R3 ;  /* 0x00000003000085a7 */ /* 0x000ea400080010ff */
[----:B--2---:R-:W-:Y:S05]  /*8320*/  @!P0 BRA `(.L_x_150) ;  /* 0xfffffffc00f08947 */ /* 0x004fea000383ffff */
[----:B------:R-:W-:Y:S05]  /*8330*/  BRA `(.L_x_151) ;  /* 0xffffffb8000c7947 */ /* 0x000fea000383ffff */
.L_x_76:
[----:B--2---:R2:W4:Y:S02]  /*8340*/  SYNCS.PHASECHK.TRANS64.TRYWAIT P0, [R12+URZ+0x90], R9 ;  /* 0x000090090c0075a7 */ /* 0x00452400080011ff */
[----:B----4-:R-:W-:Y:S05]  /*8350*/  @!P0 NANOSLEEP.SYNCS 0x989680 ;  /* 0x009896800000895d */ /* 0x010fea0003900000 */
[----:B------:R-:W4:Y:S02]  /*8360*/  @!P0 SYNCS.PHASECHK.TRANS64 P0, [R12+URZ+0x90], R9 ;  /* 0x000090090c0085a7 */ /* 0x000f2400080010ff */
[----:B----4-:R-:W-:Y:S05]  /*8370*/  @!P0 BRA `(.L_x_76) ;  /* 0xfffffffc00f08947 */ /* 0x010fea000383ffff */
[----:B------:R-:W-:Y:S05]  /*8380*/  BRA `(.L_x_152) ;  /* 0xffffffbc00207947 */ /* 0x000fea000383ffff */
.L_x_79:
[----:B------:R-:W-:Y:S07]  /*8390*/  MOV R0, UR24 ;  /* 0x0000001800007c02 */ /* 0x000fee0008000f00 */
.L_x_153:
[----:B--2---:R2:W3:Y:S02]  /*83a0*/  SYNCS.PHASECHK.TRANS64.TRYWAIT P2, [R0+URZ+0x88], R9 ;  /* 0x00008809000075a7 */ /* 0x0044e400080411ff */
[----:B---3--:R-:W-:Y:S05]  /*83b0*/  @!P2 NANOSLEEP.SYNCS 0x989680 ;  /* 0x009896800000a95d */ /* 0x008fea0003900000 */
[----:B------:R-:W3:Y:S02]  /*83c0*/  @!P2 SYNCS.PHASECHK.TRANS64 P2, [R0+URZ+0x88], R9 ;  /* 0x000088090000a5a7 */ /* 0x000ee400080410ff */
[----:B---3--:R-:W-:Y:S05]  /*83d0*/  @!P2 BRA `(.L_x_153) ;  /* 0xfffffffc00f0a947 */ /* 0x008fea000383ffff */
[----:B------:R-:W-:Y:S05]  /*83e0*/  BRA `(.L_x_78) ;  /* 0xffffffc000847947 */ /* 0x000fea000383ffff */
.L_x_82:
[----:B------:R-:W-:Y:S07]  /*83f0*/  MOV R0, UR4 ;  /* 0x0000000400007c02 */ /* 0x000fee0008000f00 */
.L_x_154:
[----:B--2---:R2:W3:Y:S02]  /*8400*/  SYNCS.PHASECHK.TRANS64.TRYWAIT P0, [R0+URZ+0x68], R9 ;  /* 0x00006809000075a7 */ /* 0x0044e400080011ff */
[----:B---3--:R-:W-:Y:S05]  /*8410*/  @!P0 NANOSLEEP.SYNCS 0x989680 ;  /* 0x009896800000895d */ /* 0x008fea0003900000 */
[----:B------:R-:W3:Y:S02]  /*8420*/  @!P0 SYNCS.PHASECHK.TRANS64 P0, [R0+URZ+0x68], R9 ;  /* 0x00006809000085a7 */ /* 0x000ee400080010ff */
[----:B---3--:R-:W-:Y:S05]  /*8430*/  @!P0 BRA `(.L_x_154) ;  /* 0xfffffffc00f08947 */ /* 0x008fea000383ffff */
[----:B------:R-:W-:Y:S05]  /*8440*/  BRA `(.L_x_155) ;  /* 0xffffffc000e47947 */ /* 0x000fea000383ffff */
.L_x_83:
[----:B------:R-:W-:Y:S07]  /*8450*/  MOV R9, UR5 ;  /* 0x0000000500097c02 */ /* 0x000fee0008000f00 */
.L_x_156:
[----:B--2---:R2:W3:Y:S02]  /*8460*/  SYNCS.PHASECHK.TRANS64.TRYWAIT P0, [R9+URZ+0x68], R0 ;  /* 0x00006800090075a7 */ /* 0x0044e400080011ff */
[----:B---3--:R-:W-:Y:S05]  /*8470*/  @!P0 NANOSLEEP.SYNCS 0x989680 ;  /* 0x009896800000895d */ /* 0x008fea0003900000 */
[----:B------:R-:W3:Y:S02]  /*8480*/  @!P0 SYNCS.PHASECHK.TRANS64 P0, [R9+URZ+0x68], R0 ;  /* 0x00006800090085a7 */ /* 0x000ee400080010ff */
[----:B---3--:R-:W-:Y:S05]  /*8490*/  @!P0 BRA `(.L_x_156) ;  /* 0xfffffffc00f08947 */ /* 0x008fea000383ffff */
[----:B------:R-:W-:Y:S05]  /*84a0*/  BRA `(.L_x_157) ;  /* 0xffffffc400447947 */ /* 0x000fea000383ffff */
.L_x_85:
[----:B------:R-:W-:-:S07]  /*84b0*/  MOV R0, UR4 ;  /* 0x0000000400007c02 */ /* 0x000fce0008000f00 */
.L_x_158:
[----:B--2---:R2:W3:Y:S02]  /*84c0*/  SYNCS.PHASECHK.TRANS64.TRYWAIT P0, [R0+URZ], R3 ;  /* 0x00000003000075a7 */ /* 0x0044e400080011ff */
[----:B---3--:R-:W-:Y:S05]  /*84d0*/  @!P0 NANOSLEEP.SYNCS 0x989680 ;  /* 0x009896800000895d */ /* 0x008fea0003900000 */
[----:B------:R-:W3:Y:S02]  /*84e0*/  @!P0 SYNCS.PHASECHK.TRANS64 P0, [R0+URZ], R3 ;  /* 0x00000003000085a7 */ /* 0x000ee400080010ff */
[----:B---3--:R-:W-:Y:S05]  /*84f0*/  @!P0 BRA `(.L_x_158) ;  /* 0xfffffffc00f08947 */ /* 0x008fea000383ffff */
[----:B------:R-:W-:Y:S05]  /*8500*/  BRA `(.L_x_159) ;  /* 0xffffffc400d87947 */ /* 0x000fea000383ffff */
.L_x_86:
[----:B------:R-:W-:-:S07]  /*8510*/  MOV R0, UR5 ;  /* 0x0000000500007c02 */ /* 0x000fce0008000f00 */
.L_x_160:
[----:B--2---:R2:W3:Y:S02]  /*8520*/  SYNCS.PHASECHK.TRANS64.TRYWAIT P0, [R0+URZ], R3 ;  /* 0x00000003000075a7 */ /* 0x0044e400080011ff */
[----:B---3--:R-:W-:Y:S05]  /*8530*/  @!P0 NANOSLEEP.SYNCS 0x989680 ;  /* 0x009896800000895d */ /* 0x008fea0003900000 */
[----:B------:R-:W3:Y:S02]  /*8540*/  @!P0 SYNCS.PHASECHK.TRANS64 P0, [R0+URZ], R3 ;  /* 0x00000003000085a7 */ /* 0x000ee400080010ff */
[----:B---3--:R-:W-:Y:S05]  /*8550*/  @!P0 BRA `(.L_x_160) ;  /* 0xfffffffc00f08947 */ /* 0x008fea000383ffff */
[----:B------:R-:W-:Y:S05]  /*8560*/  BRA `(.L_x_161) ;  /* 0xffffffc400e47947 */ /* 0x000fea000383ffff */
.L_x_88:
[----:B-1----:R1:W2:Y:S02]  /*8570*/  SYNCS.PHASECHK.TRANS64.TRYWAIT P0, [R3+URZ+0x90], R0 ;  /* 0x00009000030075a7 */ /* 0x0022a400080011ff */
[----:B--2---:R-:W-:Y:S05]  /*8580*/  @!P0 NANOSLEEP.SYNCS 0x989680 ;  /* 0x009896800000895d */ /* 0x004fea0003900000 */
[----:B------:R-:W2:Y:S02]  /*8590*/  @!P0 SYNCS.PHASECHK.TRANS64 P0, [R3+URZ+0x90], R0 ;  /* 0x00009000030085a7 */ /* 0x000ea400080010ff */
[----:B--2---:R-:W-:Y:S05]  /*85a0*/  @!P0 BRA `(.L_x_88) ;  /* 0xfffffffc00f08947 */ /* 0x004fea000383ffff */
[----:B------:R-:W-:Y:S05]  /*85b0*/  BRA `(.L_x_162) ;  /* 0xffffffc800d07947 */ /* 0x000fea000383ffff */
.L_x_98:
[----:B-1----:R1:W2:Y:S02]  /*85c0*/  SYNCS.PHASECHK.TRANS64.TRYWAIT P1, [R0+URZ+0x50], R5 ;  /* 0x00005005000075a7 */ /* 0x0022a400080211ff */
[----:B--2---:R-:W-:Y:S05]  /*85d0*/  @!P1 NANOSLEEP.SYNCS 0x989680 ;  /* 0x009896800000995d */ /* 0x004fea0003900000 */
[----:B------:R-:W2:Y:S02]  /*85e0*/  @!P1 SYNCS.PHASECHK.TRANS64 P1, [R0+URZ+0x50], R5 ;  /* 0x00005005000095a7 */ /* 0x000ea400080210ff */
[----:B--2---:R-:W-:Y:S05]  /*85f0*/  @!P1 BRA `(.L_x_98) ;  /* 0xfffffffc00f09947 */ /* 0x004fea000383ffff */
[----:B------:R-:W-:Y:S05]  /*8600*/  BRA `(.L_x_97) ;  /* 0xffffffd800687947 */ /* 0x000fea000383ffff */
.L_x_100:
[----:B-1----:R1:W4:Y:S02]  /*8610*/  SYNCS.PHASECHK.TRANS64.TRYWAIT P0, [R102+URZ+0xb0], R3 ;  /* 0x0000b003660075a7 */ /* 0x00232400080011ff */
[----:B----4-:R-:W-:Y:S05]  /*8620*/  @!P0 NANOSLEEP.SYNCS 0x989680 ;  /* 0x009896800000895d */ /* 0x010fea0003900000 */
[----:B------:R-:W4:Y:S02]  /*8630*/  @!P0 SYNCS.PHASECHK.TRANS64 P0, [R102+URZ+0xb0], R3 ;  /* 0x0000b003660085a7 */ /* 0x000f2400080010ff */
[----:B----4-:R-:W-:Y:S05]  /*8640*/  @!P0 BRA `(.L_x_100) ;  /* 0xfffffffc00f08947 */ /* 0x010fea000383ffff */
[----:B------:R-:W-:Y:S05]  /*8650*/  BRA `(.L_x_99) ;  /* 0xffffffd800a07947 */ /* 0x000fea000383ffff */
.L_x_111:
[----:B---3--:R3:W4:Y:S02]  /*8660*/  SYNCS.PHASECHK.TRANS64.TRYWAIT P0, [R3+URZ+0x50], R110 ;  /* 0x0000506e030075a7 */ /* 0x00872400080011ff */
[----:B----4-:R-:W-:Y:S05]  /*8670*/  @!P0 NANOSLEEP.SYNCS 0x989680 ;  /* 0x009896800000895d */ /* 0x010fea0003900000 */
[----:B------:R-:W4:Y:S02]  /*8680*/  @!P0 SYNCS.PHASECHK.TRANS64 P0, [R3+URZ+0x50], R110 ;  /* 0x0000506e030085a7 */ /* 0x000f2400080010ff */
[----:B----4-:R-:W-:Y:S05]  /*8690*/  @!P0 BRA `(.L_x_111) ;  /* 0xfffffffc00f08947 */ /* 0x010fea000383ffff */
[----:B------:R-:W-:Y:S05]  /*86a0*/  BRA `(.L_x_110) ;  /* 0xffffffe400907947 */ /* 0x000fea000383ffff */
        .weak           $__internal_0_$__cuda_sm10x_tcgen05_guardrail_trap_col_being_dealloced_not_returned_by_alloc
        .type           $__internal_0_$__cuda_sm10x_tcgen05_guardrail_trap_col_being_dealloced_not_returned_by_alloc,@function
        .size           $__internal_0_$__cuda_sm10x_tcgen05_guardrail_trap_col_being_dealloced_not_returned_by_alloc,($__internal_1_$__cuda_sm10x_tcgen05_guardrail_trap_phase_invalid_during_alloc - $__internal_0_$__cuda_sm10x_tcgen05_guardrail_trap_col_being_dealloced_not_returned_by_alloc)
$__internal_0_$__cuda_sm10x_tcgen05_guardrail_trap_col_being_dealloced_not_returned_by_alloc:
[----:B------:R-:W-:Y:S05]  /*86b0*/  BPT.TRAP 0x1 ;  /* 0x000000040000795c */ /* 0x000fea0000300000 */
[----:B------:R-:W-:-:S04]  /*86c0*/  HFMA2 R3, -RZ, RZ, 0, 0 ;  /* 0x00000000ff037431 */ /* 0x000fc800000001ff */
[----:B------:R-:W-:Y:S05]  /*86d0*/  RET.REL.NODEC R2 `(_ZN7cutlass13device_kernelINS_4gemm6kernel13GemmUniversalIN4cute5tupleIJiiiiEEENS1_10collective13CollectiveMmaINS1_35MainloopSm100TmaUmmaWarpSpecializedILi5ELi2ELi4ENS5_IJNS4_1CILi1EEENSA_ILi2EEESB_EEEEENS5_IJNSA_ILi128EEENSA_ILi64EEENSA_ILi32EEEEEENS_10bfloat16_tENS5_IJlSB_lEEESJ_SK_NS4_8TiledMMAINS4_8MMA_AtomIJNS4_20SM100_MMA_F16BF16_SSISJ_SJ_fLi128ELi64ELNS4_4UMMA5MajorE0ELSP_0ELNSO_7ScaleInE0ELSQ_0EEEEEENS4_6LayoutINS5_IJSB_SB_SB_EEENS5_IJNSA_ILi0EEESV_SV_EEEEENS5_IJNS4_10UnderscoreESY_SY_EEEEENS4_23SM90_TMA_LOAD_MULTICASTENS4_14ComposedLayoutINS4_7SwizzleILi2ELi4ELi3EEENS4_18smem_ptr_flag_bitsILi16EEENST_INS5_IJNSA_ILi8EEESH_EEENS5_IJSH_SB_EEEEEEEvNS4_8identityENS4_13SM90_TMA_LOADES1B_vS1C_EENS_8epilogue10collective18CollectiveEpilogueINS1F_23Sm100TmaWarpSpecializedILi3ELi2ELi32ELb1ELb0EEEJSI_NS5_IJNST_ISF_SB_EENST_ISH_SB_EEEEESJ_SK_SJ_SK_NS1F_6fusion15FusionCallbacksIS1J_NS1N_17LinearCombinationISJ_fSJ_fLNS_15FloatRoundStyleE2EEESI_S1M_JEEENS4_5SM1004TMEM4LOAD26SM100_TMEM_LOAD_32dp32b32xES1D_S1B_NS4_39AutoVectorizingCopyWithAssumedAlignmentILi128EEENS4_14SM90_TMA_STOREES1B_S1Y_S1Y_EEEvvEEEEvNT_6ParamsE) ;  /* 0xffffff7802487950 */ /* 0x000fea0003c3ffff */
        .weak           $__internal_1_$__cuda_sm10x_tcgen05_guardrail_trap_phase_invalid_during_alloc
        .type           $__internal_1_$__cuda_sm10x_tcgen05_guardrail_trap_phase_invalid_during_alloc,@function
        .size           $__internal_1_$__cuda_sm10x_tcgen05_guardrail_trap_phase_invalid_during_alloc,($__internal_2_$__cuda_sm10x_tcgen05_guardrail_trap_unallocated_columns_being_dealloced - $__internal_1_$__cuda_sm10x_tcgen05_guardrail_trap_phase_invalid_during_alloc)
$__internal_1_$__cuda_sm10x_tcgen05_guardrail_trap_phase_invalid_during_alloc:
[----:B------:R-:W-:Y:S05]  /*86e0*/  BPT.TRAP 0x1 ;  /* 0x000000040000795c */ /* 0x000fea0000300000 */
[----:B------:R-:W-:-:S04]  /*86f0*/  MOV R5, 0x0 ;  /* 0x0000000000057802 */ /* 0x000fc80000000f00 */
[----:B------:R-:W-:Y:S05]  /*8700*/  RET.REL.NODEC R4 `(_ZN7cutlass13device_kernelINS_4gemm6kernel13GemmUniversalIN4cute5tupleIJiiiiEEENS1_10collective13CollectiveMmaINS1_35MainloopSm100TmaUmmaWarpSpecializedILi5ELi2ELi4ENS5_IJNS4_1CILi1EEENSA_ILi2EEESB_EEEEENS5_IJNSA_ILi128EEENSA_ILi64EEENSA_ILi32EEEEEENS_10bfloat16_tENS5_IJlSB_lEEESJ_SK_NS4_8TiledMMAINS4_8MMA_AtomIJNS4_20SM100_MMA_F16BF16_SSISJ_SJ_fLi128ELi64ELNS4_4UMMA5MajorE0ELSP_0ELNSO_7ScaleInE0ELSQ_0EEEEEENS4_6LayoutINS5_IJSB_SB_SB_EEENS5_IJNSA_ILi0EEESV_SV_EEEEENS5_IJNS4_10UnderscoreESY_SY_EEEEENS4_23SM90_TMA_LOAD_MULTICASTENS4_14ComposedLayoutINS4_7SwizzleILi2ELi4ELi3EEENS4_18smem_ptr_flag_bitsILi16EEENST_INS5_IJNSA_ILi8EEESH_EEENS5_IJSH_SB_EEEEEEEvNS4_8identityENS4_13SM90_TMA_LOADES1B_vS1C_EENS_8epilogue10collective18CollectiveEpilogueINS1F_23Sm100TmaWarpSpecializedILi3ELi2ELi32ELb1ELb0EEEJSI_NS5_IJNST_ISF_SB_EENST_ISH_SB_EEEEESJ_SK_SJ_SK_NS1F_6fusion15FusionCallbacksIS1J_NS1N_17LinearCombinationISJ_fSJ_fLNS_15FloatRoundStyleE2EEESI_S1M_JEEENS4_5SM1004TMEM4LOAD26SM100_TMEM_LOAD_32dp32b32xES1D_S1B_NS4_39AutoVectorizingCopyWithAssumedAlignmentILi128EEENS4_14SM90_TMA_STOREES1B_S1Y_S1Y_EEEvvEEEEvNT_6ParamsE) ;  /* 0xffffff78043c7950 */ /* 0x000fea0003c3ffff */
        .weak           $__internal_2_$__cuda_sm10x_tcgen05_guardrail_trap_unallocated_columns_being_dealloced
        .type           $__internal_2_$__cuda_sm10x_tcgen05_guardrail_trap_unallocated_columns_being_dealloced,@function
        .size           $__internal_2_$__cuda_sm10x_tcgen05_guardrail_trap_unallocated_columns_being_dealloced,(.L_x_164 - $__internal_2_$__cuda_sm10x_tcgen05_guardrail_trap_unallocated_columns_being_dealloced)
$__internal_2_$__cuda_sm10x_tcgen05_guardrail_trap_unallocated_columns_being_dealloced:
[----:B------:R-:W-:Y:S05]  /*8710*/  BPT.TRAP 0x1 ;  /* 0x000000040000795c */ /* 0x000fea0000300000 */
[----:B------:R-:W-:-:S04]  /*8720*/  HFMA2 R3, -RZ, RZ, 0, 0 ;  /* 0x00000000ff037431 */ /* 0x000fc800000001ff */
[----:B------:R-:W-:Y:S05]  /*8730*/  RET.REL.NODEC R2 `(_ZN7cutlass13device_kernelINS_4gemm6kernel13GemmUniversalIN4cute5tupleIJiiiiEEENS1_10collective13CollectiveMmaINS1_35MainloopSm100TmaUmmaWarpSpecializedILi5ELi2ELi4ENS5_IJNS4_1CILi1EEENSA_ILi2EEESB_EEEEENS5_IJNSA_ILi128EEENSA_ILi64EEENSA_ILi32EEEEEENS_10bfloat16_tENS5_IJlSB_lEEESJ_SK_NS4_8TiledMMAINS4_8MMA_AtomIJNS4_20SM100_MMA_F16BF16_SSISJ_SJ_fLi128ELi64ELNS4_4UMMA5MajorE0ELSP_0ELNSO_7ScaleInE0ELSQ_0EEEEEENS4_6LayoutINS5_IJSB_SB_SB_EEENS5_IJNSA_ILi0EEESV_SV_EEEEENS5_IJNS4_10UnderscoreESY_SY_EEEEENS4_23SM90_TMA_LOAD_MULTICASTENS4_14ComposedLayoutINS4_7SwizzleILi2ELi4ELi3EEENS4_18smem_ptr_flag_bitsILi16EEENST_INS5_IJNSA_ILi8EEESH_EEENS5_IJSH_SB_EEEEEEEvNS4_8identityENS4_13SM90_TMA_LOADES1B_vS1C_EENS_8epilogue10collective18CollectiveEpilogueINS1F_23Sm100TmaWarpSpecializedILi3ELi2ELi32ELb1ELb0EEEJSI_NS5_IJNST_ISF_SB_EENST_ISH_SB_EEEEESJ_SK_SJ_SK_NS1F_6fusion15FusionCallbacksIS1J_NS1N_17LinearCombinationISJ_fSJ_fLNS_15FloatRoundStyleE2EEESI_S1M_JEEENS4_5SM1004TMEM4LOAD26SM100_TMEM_LOAD_32dp32b32xES1D_S1B_NS4_39AutoVectorizingCopyWithAssumedAlignmentILi128EEENS4_14SM90_TMA_STOREES1B_S1Y_S1Y_EEEvvEEEEvNT_6ParamsE) ;  /* 0xffffff7802307950 */ /* 0x000fea0003c3ffff */
.L_x_163:
[----:B------:R-:W-:-:S00]  /*8740*/  BRA `(.L_x_163) ;  /* 0xfffffffc00fc7947 */ /* 0x000fc0000383ffff */
[----:B------:R-:W-:-:S00]  /*8750*/  NOP ;  /* 0x0000000000007918 */ /* 0x000fc00000000000 */
        /* <DEDUP_REMOVED lines=10> */
.L_x_164:


//--------------------- .nv.global.init           --------------------------
	.section	.nv.global.init,"aw",@progbits
.nv.global.init:
	.type		$str$27,@object
	.size		$str$27,($str$28 - $str$27)
$str$27:
        /*0000*/ 	.byte	0x28, 0x61, 0x64, 0x64, 0x72, 0x65, 0x73, 0x73, 0x20, 0x26, 0x20, 0x6d, 0x61, 0x73, 0x6b, 0x29
        /*0010*/ 	.byte	0x20, 0x3d, 0x3d, 0x20, 0x30, 0x00
	.type		$str$28,@object
	.size		$str$28,($str$26 - $str$28)
$str$28:
        /*0016*/ 	.byte	0x2f, 0x74, 0x6d, 0x70, 0x2f, 0x63, 0x75, 0x74, 0x6c, 0x61, 0x73, 0x73, 0x5f, 0x73, 0x77, 0x65
        /*0026*/ 	.byte	0x65, 0x70, 0x5f, 0x73, 0x72, 0x63, 0x2f, 0x69, 0x6e, 0x63, 0x6c, 0x75, 0x64, 0x65, 0x2f, 0x63
        /*0036*/ 	.byte	0x75, 0x74, 0x65, 0x2f, 0x70, 0x6f, 0x69, 0x6e, 0x74, 0x65, 0x72, 0x5f, 0x66, 0x6c, 0x61, 0x67
        /*0046*/ 	.byte	0x67, 0x65, 0x64, 0x2e, 0x68, 0x70, 0x70, 0x00
	.type		$str$26,@object
	.size		$str$26,($str$25 - $str$26)
$str$26:
        /*004e*/ 	.byte	0x2f, 0x74, 0x6d, 0x70, 0x2f, 0x63, 0x75, 0x74, 0x6c, 0x61, 0x73, 0x73, 0x5f, 0x73, 0x77, 0x65
        /*005e*/ 	.byte	0x65, 0x70, 0x5f, 0x73, 0x72, 0x63, 0x2f, 0x69, 0x6e, 0x63, 0x6c, 0x75, 0x64, 0x65, 0x2f, 0x63
        /*006e*/ 	.byte	0x75, 0x74, 0x65, 0x2f, 0x61, 0x74, 0x6f, 0x6d, 0x2f, 0x63, 0x6f, 0x70, 0x79, 0x5f, 0x74, 0x72
        /*007e*/ 	.byte	0x61, 0x69, 0x74, 0x73, 0x5f, 0x73, 0x6d, 0x31, 0x30, 0x30, 0x2e, 0x68, 0x70, 0x70, 0x00
	.type		$str$25,@object
	.size		$str$25,(__unnamed_1 - $str$25)
$str$25:
        /*008d*/ 	.byte	0x28, 0x28, 0x75, 0x69, 0x6e, 0x74, 0x33, 0x32, 0x5f, 0x74, 0x28, 0x74, 0x68, 0x72, 0x65, 0x61
        /*009d*/ 	.byte	0x64, 0x49, 0x64, 0x78, 0x2e, 0x78, 0x29, 0x20, 0x2f, 0x20, 0x33, 0x32, 0x29, 0x20, 0x25, 0x20
        /*00ad*/ 	.byte	0x34, 0x29, 0x20, 0x3d, 0x3d, 0x20, 0x28, 0x28, 0x28, 0x74, 0x6d, 0x65, 0x6d, 0x5f, 0x61, 0x64
        /*00bd*/ 	.byte	0x64, 0x72, 0x20, 0x3e, 0x3e, 0x20, 0x31, 0x36, 0x29, 0x20, 0x2f, 0x20, 0x33, 0x32, 0x29, 0x20
        /*00cd*/ 	.byte	0x25, 0x20, 0x34, 0x29, 0x00
	.type		__unnamed_1,@object
	.size		__unnamed_1,(__unnamed_2 - __unnamed_1)
__unnamed_1:
        /*00d2*/ 	.byte	0x61, 0x75, 0x74, 0x6f, 0x20, 0x63, 0x75, 0x74, 0x65, 0x3a, 0x3a, 0x61, 0x73, 0x5f, 0x70, 0x6f
        /* <DEDUP_REMOVED lines=24> */
        /*0262*/ 	.byte	0x34, 0x30, 0x39, 0x36, 0x3e, 0x3e, 0x3e, 0x3e, 0x5d, 0x00
	.type		__unnamed_2,@object
	.size		__unnamed_2,(.L_2 - __unnamed_2)
__unnamed_2:
        /* <DEDUP_REMOVED lines=42> */
        /*050c*/ 	.byte	0x3e, 0x3e, 0x5d, 0x00
.L_2:


//--------------------- .nv.shared._ZN7cutlass13device_kernelINS_4gemm6kernel13GemmUniversalIN4cute5tupleIJiiiiEEENS1_10collective13CollectiveMmaINS1_35MainloopSm100TmaUmmaWarpSpecializedILi5ELi2ELi4ENS5_IJNS4_1CILi1EEENSA_ILi2EEESB_EEEEENS5_IJNSA_ILi128EEENSA_ILi64EEENSA_ILi32EEEEEENS_10bfloat16_tENS5_IJlSB_lEEESJ_SK_NS4_8TiledMMAINS4_8MMA_AtomIJNS4_20SM100_MMA_F16BF16_SSISJ_SJ_fLi128ELi64ELNS4_4UMMA5MajorE0ELSP_0ELNSO_7ScaleInE0ELSQ_0EEEEEENS4_6LayoutINS5_IJSB_SB_SB_EEENS5_IJNSA_ILi0EEESV_SV_EEEEENS5_IJNS4_10UnderscoreESY_SY_EEEEENS4_23SM90_TMA_LOAD_MULTICASTENS4_14ComposedLayoutINS4_7SwizzleILi2ELi4ELi3EEENS4_18smem_ptr_flag_bitsILi16EEENST_INS5_IJNSA_ILi8EEESH_EEENS5_IJSH_SB_EEEEEEEvNS4_8identityENS4_13SM90_TMA_LOADES1B_vS1C_EENS_8epilogue10collective18CollectiveEpilogueINS1F_23Sm100TmaWarpSpecializedILi3ELi2ELi32ELb1ELb0EEEJSI_NS5_IJNST_ISF_SB_EENST_ISH_SB_EEEEESJ_SK_SJ_SK_NS1F_6fusion15FusionCallbacksIS1J_NS1N_17LinearCombinationISJ_fSJ_fLNS_15FloatRoundStyleE2EEESI_S1M_JEEENS4_5SM1004TMEM4LOAD26SM100_TMEM_LOAD_32dp32b32xES1D_S1B_NS4_39AutoVectorizingCopyWithAssumedAlignmentILi128EEENS4_14SM90_TMA_STOREES1B_S1Y_S1Y_EEEvvEEEEvNT_6ParamsE --------------------------
	.section	.nv.shared._ZN7cutlass13device_kernelINS_4gemm6kernel13GemmUniversalIN4cute5tupleIJiiiiEEENS1_10collective13CollectiveMmaINS1_35MainloopSm100TmaUmmaWarpSpecializedILi5ELi2ELi4ENS5_IJNS4_1CILi1EEENSA_ILi2EEESB_EEEEENS5_IJNSA_ILi128EEENSA_ILi64EEENSA_ILi32EEEEEENS_10bfloat16_tENS5_IJlSB_lEEESJ_SK_NS4_8TiledMMAINS4_8MMA_AtomIJNS4_20SM100_MMA_F16BF16_SSISJ_SJ_fLi128ELi64ELNS4_4UMMA5MajorE0ELSP_0ELNSO_7ScaleInE0ELSQ_0EEEEEENS4_6LayoutINS5_IJSB_SB_SB_EEENS5_IJNSA_ILi0EEESV_SV_EEEEENS5_IJNS4_10UnderscoreESY_SY_EEEEENS4_23SM90_TMA_LOAD_MULTICASTENS4_14ComposedLayoutINS4_7SwizzleILi2ELi4ELi3EEENS4_18smem_ptr_flag_bitsILi16EEENST_INS5_IJNSA_ILi8EEESH_EEENS5_IJSH_SB_EEEEEEEvNS4_8identityENS4_13SM90_TMA_LOADES1B_vS1C_EENS_8epilogue10collective18CollectiveEpilogueINS1F_23Sm100TmaWarpSpecializedILi3ELi2ELi32ELb1ELb0EEEJSI_NS5_IJNST_ISF_SB_EENST_ISH_SB_EEEEESJ_SK_SJ_SK_NS1F_6fusion15FusionCallbacksIS1J_NS1N_17LinearCombinationISJ_fSJ_fLNS_15FloatRoundStyleE2EEESI_S1M_JEEENS4_5SM1004TMEM4LOAD26SM100_TMEM_LOAD_32dp32b32xES1D_S1B_NS4_39AutoVectorizingCopyWithAssumedAlignmentILi128EEENS4_14SM90_TMA_STOREES1B_S1Y_S1Y_EEEvvEEEEvNT_6ParamsE,"aw",@nobits
	.sectionflags	@""
	.align	16
	.zero		1024


//--------------------- .nv.shared.reserved.0     --------------------------
	.section	.nv.shared.reserved.0,"aw",@nobits
	.weak		__nv_reservedSMEM_offset_0_alias
	.size		__nv_reservedSMEM_offset_0_alias, 0, 64
	.other		__nv_reservedSMEM_offset_0_alias,@"STO_CUDA_RESERVED_SHARED STV_DEFAULT"
__nv_reservedSMEM_offset_0_alias:
	.zero		0
.nv.shared.reserved.0:
	.zero		64
	.weak		__nv_reservedSMEM_tcgen05_partition
	.type		__nv_reservedSMEM_tcgen05_partition,@object
	.size		__nv_reservedSMEM_tcgen05_partition,(.L_0 - __nv_reservedSMEM_tcgen05_partition)
__nv_reservedSMEM_tcgen05_partition:
	.zero		32
.L_0:


//--------------------- .nv.global                --------------------------
	.section	.nv.global,"aw",@nobits
.nv.global:
	.type		_ZN39_INTERNAL_df4def1e_4_k_cu_f759e41c_85094cute1_E,@object
	.size		_ZN39_INTERNAL_df4def1e_4_k_cu_f759e41c_85094cute1_E,(_ZN39_INTERNAL_df4def1e_4_k_cu_f759e41c_85094cuda3std3__45__cpo6cbeginE - _ZN39_INTERNAL_df4def1e_4_k_cu_f759e41c_85094cute1_E)
_ZN39_INTERNAL_df4def1e_4_k_cu_f759e41c_85094cute1_E:
	.zero		1
	.type		_ZN39_INTERNAL_df4def1e_4_k_cu_f759e41c_85094cuda3std3__45__cpo6cbeginE,@object
	.size		_ZN39_INTERNAL_df4def1e_4_k_cu_f759e41c_85094cuda3std3__45__cpo6cbeginE,(_ZN39_INTERNAL_df4def1e_4_k_cu_f759e41c_85094cuda3std3__48in_placeE - _ZN39_INTERNAL_df4def1e_4_k_cu_f759e41c_85094cuda3std3__45__cpo6cbeginE)
_ZN39_INTERNAL_df4def1e_4_k_cu_f759e41c_85094cuda3std3__45__cpo6cbeginE:
	.zero		1
	.type		_ZN39_INTERNAL_df4def1e_4_k_cu_f759e41c_85094cuda3std3__48in_placeE,@object
	.size		_ZN39_INTERNAL_df4def1e_4_k_cu_f759e41c_85094cuda3std3__48in_placeE,(_ZN39_INTERNAL_df4def1e_4_k_cu_f759e41c_85094cuda3std6ranges3__45__cpo9iter_moveE - _ZN39_INTERNAL_df4def1e_4_k_cu_f759e41c_85094cuda3std3__48in_placeE)
_ZN39_INTERNAL_df4def1e_4_k_cu_f759e41c_85094cuda3std3__48in_placeE:
	.zero		1
	.type		_ZN39_INTERNAL_df4def1e_4_k_cu_f759e41c_85094cuda3std6ranges3__45__cpo9iter_moveE,@object
	.size		_ZN39_INTERNAL_df4def1e_4_k_cu_f759e41c_85094cuda3std6ranges3__45__cpo9iter_moveE,(_ZN39_INTERNAL_df4def1e_4_k_cu_f759e41c_85094cuda3std3__45__cpo5beginE - _ZN39_INTERNAL_df4def1e_4_k_cu_f759e41c_85094cuda3std6ranges3__45__cpo9iter_moveE)
_ZN39_INTERNAL_df4def1e_4_k_cu_f759e41c_85094cuda3std6ranges3__45__cpo9iter_moveE:
	.zero		1
	.type		_ZN39_INTERNAL_df4def1e_4_k_cu_f759e41c_85094cuda3std3__45__cpo5beginE,@object
	.size		_ZN39_INTERNAL_df4def1e_4_k_cu_f759e41c_85094cuda3std3__45__cpo5beginE,(_ZN39_INTERNAL_df4def1e_4_k_cu_f759e41c_85094cuda3std3__441_GLOBAL__N__df4def1e_4_k_cu_f759e41c_85096ignoreE - _ZN39_INTERNAL_df4def1e_4_k_cu_f759e41c_85094cuda3std3__45__cpo5beginE)
_ZN39_INTERNAL_df4def1e_4_k_cu_f759e41c_85094cuda3std3__45__cpo5beginE:
	.zero		1
	.type		_ZN39_INTERNAL_df4def1e_4_k_cu_f759e41c_85094cuda3std3__441_GLOBAL__N__df4def1e_4_k_cu_f759e41c_85096ignoreE,@object
	.size		_ZN39_INTERNAL_df4def1e_4_k_cu_f759e41c_85094cuda3std3__441_GLOBAL__N__df4def1e_4_k_cu_f759e41c_85096ignoreE,(_ZN39_INTERNAL_df4def1e_4_k_cu_f759e41c_85094cute7productE - _ZN39_INTERNAL_df4def1e_4_k_cu_f759e41c_85094cuda3std3__441_GLOBAL__N__df4def1e_4_k_cu_f759e41c_85096ignoreE)
_ZN39_INTERNAL_df4def1e_4_k_cu_f759e41c_85094cuda3std3__441_GLOBAL__N__df4def1e_4_k_cu_f759e41c_85096ignoreE:
	.zero		1
	.type		_ZN39_INTERNAL_df4def1e_4_k_cu_f759e41c_85094cute7productE,@object
	.size		_ZN39_INTERNAL_df4def1e_4_k_cu_f759e41c_85094cute7productE,(_ZN39_INTERNAL_df4def1e_4_k_cu_f759e41c_85094cuda3std3__45__cpo3endE - _ZN39_INTERNAL_df4def1e_4_k_cu_f759e41c_85094cute7productE)
_ZN39_INTERNAL_df4def1e_4_k_cu_f759e41c_85094cute7productE:
	.zero		1
	.type		_ZN39_INTERNAL_df4def1e_4_k_cu_f759e41c_85094cuda3std3__45__cpo3endE,@object
	.size		_ZN39_INTERNAL_df4def1e_4_k_cu_f759e41c_85094cuda3std3__45__cpo3endE,(_ZN39_INTERNAL_df4def1e_4_k_cu_f759e41c_85094cuda3std3__419piecewise_constructE - _ZN39_INTERNAL_df4def1e_4_k_cu_f759e41c_85094cuda3std3__45__cpo3endE)
_ZN39_INTERNAL_df4def1e_4_k_cu_f759e41c_85094cuda3std3__45__cpo3endE:
	.zero		1
	.type		_ZN39_INTERNAL_df4def1e_4_k_cu_f759e41c_85094cuda3std3__419piecewise_constructE,@object
	.size		_ZN39_INTERNAL_df4def1e_4_k_cu_f759e41c_85094cuda3std3__419piecewise_constructE,(_ZN39_INTERNAL_df4def1e_4_k_cu_f759e41c_85094cuda3std3__45__cpo4cendE - _ZN39_INTERNAL_df4def1e_4_k_cu_f759e41c_85094cuda3std3__419piecewise_constructE)
_ZN39_INTERNAL_df4def1e_4_k_cu_f759e41c_85094cuda3std3__419piecewise_constructE:
	.zero		1
	.type		_ZN39_INTERNAL_df4def1e_4_k_cu_f759e41c_85094cuda3std3__45__cpo4cendE,@object
	.size		_ZN39_INTERNAL_df4def1e_4_k_cu_f759e41c_85094cuda3std3__45__cpo4cendE,(_ZN39_INTERNAL_df4def1e_4_k_cu_f759e41c_85094cuda3std6ranges3__45__cpo4swapE - _ZN39_INTERNAL_df4def1e_4_k_cu_f759e41c_85094cuda3std3__45__cpo4cendE)
_ZN39_INTERNAL_df4def1e_4_k_cu_f759e41c_85094cuda3std3__45__cpo4cendE:
	.zero		1
	.type		_ZN39_INTERNAL_df4def1e_4_k_cu_f759e41c_85094cuda3std6ranges3__45__cpo4swapE,@object
	.size		_ZN39_INTERNAL_df4def1e_4_k_cu_f759e41c_85094cuda3std6ranges3__45__cpo4swapE,(.L_10 - _ZN39_INTERNAL_df4def1e_4_k_cu_f759e41c_85094cuda3std6ranges3__45__cpo4swapE)
_ZN39_INTERNAL_df4def1e_4_k_cu_f759e41c_85094cuda3std6ranges3__45__cpo4swapE:
	.zero		1
.L_10:


//--------------------- .nv.constant0._ZN7cutlass13device_kernelINS_4gemm6kernel13GemmUniversalIN4cute5tupleIJiiiiEEENS1_10collective13CollectiveMmaINS1_35MainloopSm100TmaUmmaWarpSpecializedILi5ELi2ELi4ENS5_IJNS4_1CILi1EEENSA_ILi2EEESB_EEEEENS5_IJNSA_ILi128EEENSA_ILi64EEENSA_ILi32EEEEEENS_10bfloat16_tENS5_IJlSB_lEEESJ_SK_NS4_8TiledMMAINS4_8MMA_AtomIJNS4_20SM100_MMA_F16BF16_SSISJ_SJ_fLi128ELi64ELNS4_4UMMA5MajorE0ELSP_0ELNSO_7ScaleInE0ELSQ_0EEEEEENS4_6LayoutINS5_IJSB_SB_SB_EEENS5_IJNSA_ILi0EEESV_SV_EEEEENS5_IJNS4_10UnderscoreESY_SY_EEEEENS4_23SM90_TMA_LOAD_MULTICASTENS4_14ComposedLayoutINS4_7SwizzleILi2ELi4ELi3EEENS4_18smem_ptr_flag_bitsILi16EEENST_INS5_IJNSA_ILi8EEESH_EEENS5_IJSH_SB_EEEEEEEvNS4_8identityENS4_13SM90_TMA_LOADES1B_vS1C_EENS_8epilogue10collective18CollectiveEpilogueINS1F_23Sm100TmaWarpSpecializedILi3ELi2ELi32ELb1ELb0EEEJSI_NS5_IJNST_ISF_SB_EENST_ISH_SB_EEEEESJ_SK_SJ_SK_NS1F_6fusion15FusionCallbacksIS1J_NS1N_17LinearCombinationISJ_fSJ_fLNS_15FloatRoundStyleE2EEESI_S1M_JEEENS4_5SM1004TMEM4LOAD26SM100_TMEM_LOAD_32dp32b32xES1D_S1B_NS4_39AutoVectorizingCopyWithAssumedAlignmentILi128EEENS4_14SM90_TMA_STOREES1B_S1Y_S1Y_EEEvvEEEEvNT_6ParamsE --------------------------
	.section	.nv.constant0._ZN7cutlass13device_kernelINS_4gemm6kernel13GemmUniversalIN4cute5tupleIJiiiiEEENS1_10collective13CollectiveMmaINS1_35MainloopSm100TmaUmmaWarpSpecializedILi5ELi2ELi4ENS5_IJNS4_1CILi1EEENSA_ILi2EEESB_EEEEENS5_IJNSA_ILi128EEENSA_ILi64EEENSA_ILi32EEEEEENS_10bfloat16_tENS5_IJlSB_lEEESJ_SK_NS4_8TiledMMAINS4_8MMA_AtomIJNS4_20SM100_MMA_F16BF16_SSISJ_SJ_fLi128ELi64ELNS4_4UMMA5MajorE0ELSP_0ELNSO_7ScaleInE0ELSQ_0EEEEEENS4_6LayoutINS5_IJSB_SB_SB_EEENS5_IJNSA_ILi0EEESV_SV_EEEEENS5_IJNS4_10UnderscoreESY_SY_EEEEENS4_23SM90_TMA_LOAD_MULTICASTENS4_14ComposedLayoutINS4_7SwizzleILi2ELi4ELi3EEENS4_18smem_ptr_flag_bitsILi16EEENST_INS5_IJNSA_ILi8EEESH_EEENS5_IJSH_SB_EEEEEEEvNS4_8identityENS4_13SM90_TMA_LOADES1B_vS1C_EENS_8epilogue10collective18CollectiveEpilogueINS1F_23Sm100TmaWarpSpecializedILi3ELi2ELi32ELb1ELb0EEEJSI_NS5_IJNST_ISF_SB_EENST_ISH_SB_EEEEESJ_SK_SJ_SK_NS1F_6fusion15FusionCallbacksIS1J_NS1N_17LinearCombinationISJ_fSJ_fLNS_15FloatRoundStyleE2EEESI_S1M_JEEENS4_5SM1004TMEM4LOAD26SM100_TMEM_LOAD_32dp32b32xES1D_S1B_NS4_39AutoVectorizingCopyWithAssumedAlignmentILi128EEENS4_14SM90_TMA_STOREES1B_S1Y_S1Y_EEEvvEEEEvNT_6ParamsE,"a",@progbits
	.sectionflags	@""
	.align	4
.nv.constant0._ZN7cutlass13device_kernelINS_4gemm6kernel13GemmUniversalIN4cute5tupleIJiiiiEEENS1_10collective13CollectiveMmaINS1_35MainloopSm100TmaUmmaWarpSpecializedILi5ELi2ELi4ENS5_IJNS4_1CILi1EEENSA_ILi2EEESB_EEEEENS5_IJNSA_ILi128EEENSA_ILi64EEENSA_ILi32EEEEEENS_10bfloat16_tENS5_IJlSB_lEEESJ_SK_NS4_8TiledMMAINS4_8MMA_AtomIJNS4_20SM100_MMA_F16BF16_SSISJ_SJ_fLi128ELi64ELNS4_4UMMA5MajorE0ELSP_0ELNSO_7ScaleInE0ELSQ_0EEEEEENS4_6LayoutINS5_IJSB_SB_SB_EEENS5_IJNSA_ILi0EEESV_SV_EEEEENS5_IJNS4_10UnderscoreESY_SY_EEEEENS4_23SM90_TMA_LOAD_MULTICASTENS4_14ComposedLayoutINS4_7SwizzleILi2ELi4ELi3EEENS4_18smem_ptr_flag_bitsILi16EEENST_INS5_IJNSA_ILi8EEESH_EEENS5_IJSH_SB_EEEEEEEvNS4_8identityENS4_13SM90_TMA_LOADES1B_vS1C_EENS_8epilogue10collective18CollectiveEpilogueINS1F_23Sm100TmaWarpSpecializedILi3ELi2ELi32ELb1ELb0EEEJSI_NS5_IJNST_ISF_SB_EENST_ISH_SB_EEEEESJ_SK_SJ_SK_NS1F_6fusion15FusionCallbacksIS1J_NS1N_17LinearCombinationISJ_fSJ_fLNS_15FloatRoundStyleE2EEESI_S1M_JEEENS4_5SM1004TMEM4LOAD26SM100_TMEM_LOAD_32dp32b32xES1D_S1B_NS4_39AutoVectorizingCopyWithAssumedAlignmentILi128EEENS4_14SM90_TMA_STOREES1B_S1Y_S1Y_EEEvvEEEEvNT_6ParamsE:
	.zero		2944


//--------------------- SYMBOLS --------------------------

	.type		.nv.reservedSmem.offset0,@object
	.size		.nv.reservedSmem.offset0,0x4
	.type		.nv.reservedSmem.cap,@object
	.size		.nv.reservedSmem.cap,0x4
	.type		__assertfail,@function
